	.target	sm_100a

	.elftype	@"ET_EXEC"


//--------------------- .note.nv.tkinfo           --------------------------
	.section	.note.nv.tkinfo,"",@"SHT_NOTE"
	.sectionflags	@"SHF_NOTE_NV_TKINFO"
	.tkinfo
        /*0018*/ 	.word	0x00000002
        /*0030*/ 	.string	""
        /*0030*/ 	.string	"ptxas"
        /*0030*/ 	.string	"Cuda compilation tools, release 13.0, V13.0.88"
        /*0030*/ 	.string	"Build cuda_13.0.r13.0/compiler.36424714_0"
        /*0030*/ 	.string	"-arch sm_100a -m 64 "



//--------------------- .note.nv.cuinfo           --------------------------
	.section	.note.nv.cuinfo,"",@"SHT_NOTE"
	.sectionflags	@"SHF_NOTE_NV_CUINFO"
        /*0018*/ 	.short	0x0002
        /*001a*/ 	.short	0x0064
        /*001c*/ 	.short	0x0082
	.zero		2


//--------------------- .nv.info                  --------------------------
	.section	.nv.info,"",@"SHT_CUDA_INFO"
	.align	4


	//----- nvinfo : EIATTR_REGCOUNT
	.align		4
        /*0000*/ 	.byte	0x04, 0x2f
        /*0002*/ 	.short	(.L_19 - .L_18)
	.align		4
.L_18:
        /*0004*/ 	.word	index@(_ZN7cutlass13device_kernelINS_4gemm6kernel13GemmUniversalIN4cute5tupleIJiiiiEEENS1_10collective13CollectiveMmaINS1_35MainloopSm100TmaUmmaWarpSpecializedILi36ELi2ELi4ENS5_IJNS4_1CILi2EEENSA_ILi1EEESC_EEEEENS5_IJNSA_ILi128EEENSA_ILi64EEESG_EEENS_12float_e4m3_tENS5_IJlSC_lEEESI_SJ_NS4_8TiledMMAINS4_8MMA_AtomIJNS4_10MMA_TraitsINS4_25SM100_MMA_F8F6F4_2x1SM_SSEJSI_SI_fSF_SG_NS4_17integral_constantINS4_4UMMA5MajorELSQ_0EEESR_NSO_INSP_7ScaleInELSS_0EEEST_EEEEEENS4_6LayoutINS5_IJSC_SC_SC_EEENS5_IJNSA_ILi0EEESY_SY_EEEEENS5_IJNS4_10UnderscoreES11_S11_EEEEENS4_18SM100_TMA_2SM_LOADENS4_14ComposedLayoutINS4_7SwizzleILi2ELi4ELi3EEENS4_18smem_ptr_flag_bitsILi8EEENSW_INS5_IJNSA_ILi8EEESG_EEENS5_IJSG_SC_EEEEEEEvNS4_8identityES14_S1E_vS1F_EENS_8epilogue10collective18CollectiveEpilogueINS1H_23Sm100TmaWarpSpecializedILi1ELi1ELi32ELb0ELb0EEEJNS5_IJSG_SG_SG_EEENS5_IJNSW_ISG_SC_EES1N_EEESI_SJ_SI_SJ_NS1H_6fusion15FusionCallbacksIS1L_NS1P_17LinearCombinationISI_fSI_fLNS_15FloatRoundStyleE2EEES1M_S1O_JEEENS4_5SM1004TMEM4LOAD26SM100_TMEM_LOAD_32dp32b32xENS4_13SM90_TMA_LOADES1E_NS4_39AutoVectorizingCopyWithAssumedAlignmentILi128EEENS4_14SM90_TMA_STOREES1E_S21_S21_EEEvvEEEEvNT_6ParamsE)
        /*0008*/ 	.word	0x0000007b


	//----- nvinfo : EIATTR_FRAME_SIZE
	.align		4
.L_19:
        /*000c*/ 	.byte	0x04, 0x11
        /*000e*/ 	.short	(.L_21 - .L_20)
	.align		4
.L_20:
        /*0010*/ 	.word	index@($__internal_2_$__cuda_sm10x_tcgen05_guardrail_trap_unallocated_columns_being_dealloced)
        /*0014*/ 	.word	0x00000000


	//----- nvinfo : EIATTR_FRAME_SIZE
	.align		4
.L_21:
        /*0018*/ 	.byte	0x04, 0x11
        /*001a*/ 	.short	(.L_23 - .L_22)
	.align		4
.L_22:
        /*001c*/ 	.word	index@($__internal_1_$__cuda_sm10x_tcgen05_guardrail_trap_phase_invalid_during_alloc)
        /*0020*/ 	.word	0x00000000


	//----- nvinfo : EIATTR_FRAME_SIZE
	.align		4
.L_23:
        /*0024*/ 	.byte	0x04, 0x11
        /*0026*/ 	.short	(.L_25 - .L_24)
	.align		4
.L_24:
        /*0028*/ 	.word	index@($__internal_0_$__cuda_sm10x_tcgen05_guardrail_trap_col_being_dealloced_not_returned_by_alloc)
        /*002c*/ 	.word	0x00000000


	//----- nvinfo : EIATTR_FRAME_SIZE
	.align		4
.L_25:
        /*0030*/ 	.byte	0x04, 0x11
        /*0032*/ 	.short	(.L_27 - .L_26)
	.align		4
.L_26:
        /*0034*/ 	.word	index@(_ZN7cutlass13device_kernelINS_4gemm6kernel13GemmUniversalIN4cute5tupleIJiiiiEEENS1_10collective13CollectiveMmaINS1_35MainloopSm100TmaUmmaWarpSpecializedILi36ELi2ELi4ENS5_IJNS4_1CILi2EEENSA_ILi1EEESC_EEEEENS5_IJNSA_ILi128EEENSA_ILi64EEESG_EEENS_12float_e4m3_tENS5_IJlSC_lEEESI_SJ_NS4_8TiledMMAINS4_8MMA_AtomIJNS4_10MMA_TraitsINS4_25SM100_MMA_F8F6F4_2x1SM_SSEJSI_SI_fSF_SG_NS4_17integral_constantINS4_4UMMA5MajorELSQ_0EEESR_NSO_INSP_7ScaleInELSS_0EEEST_EEEEEENS4_6LayoutINS5_IJSC_SC_SC_EEENS5_IJNSA_ILi0EEESY_SY_EEEEENS5_IJNS4_10UnderscoreES11_S11_EEEEENS4_18SM100_TMA_2SM_LOADENS4_14ComposedLayoutINS4_7SwizzleILi2ELi4ELi3EEENS4_18smem_ptr_flag_bitsILi8EEENSW_INS5_IJNSA_ILi8EEESG_EEENS5_IJSG_SC_EEEEEEEvNS4_8identityES14_S1E_vS1F_EENS_8epilogue10collective18CollectiveEpilogueINS1H_23Sm100TmaWarpSpecializedILi1ELi1ELi32ELb0ELb0EEEJNS5_IJSG_SG_SG_EEENS5_IJNSW_ISG_SC_EES1N_EEESI_SJ_SI_SJ_NS1H_6fusion15FusionCallbacksIS1L_NS1P_17LinearCombinationISI_fSI_fLNS_15FloatRoundStyleE2EEES1M_S1O_JEEENS4_5SM1004TMEM4LOAD26SM100_TMEM_LOAD_32dp32b32xENS4_13SM90_TMA_LOADES1E_NS4_39AutoVectorizingCopyWithAssumedAlignmentILi128EEENS4_14SM90_TMA_STOREES1E_S21_S21_EEEvvEEEEvNT_6ParamsE)
        /*0038*/ 	.word	0x00000000


	//----- nvinfo : EIATTR_MIN_STACK_SIZE
	.align		4
.L_27:
        /*003c*/ 	.byte	0x04, 0x12
        /*003e*/ 	.short	(.L_29 - .L_28)
	.align		4
.L_28:
        /*0040*/ 	.word	index@(_ZN7cutlass13device_kernelINS_4gemm6kernel13GemmUniversalIN4cute5tupleIJiiiiEEENS1_10collective13CollectiveMmaINS1_35MainloopSm100TmaUmmaWarpSpecializedILi36ELi2ELi4ENS5_IJNS4_1CILi2EEENSA_ILi1EEESC_EEEEENS5_IJNSA_ILi128EEENSA_ILi64EEESG_EEENS_12float_e4m3_tENS5_IJlSC_lEEESI_SJ_NS4_8TiledMMAINS4_8MMA_AtomIJNS4_10MMA_TraitsINS4_25SM100_MMA_F8F6F4_2x1SM_SSEJSI_SI_fSF_SG_NS4_17integral_constantINS4_4UMMA5MajorELSQ_0EEESR_NSO_INSP_7ScaleInELSS_0EEEST_EEEEEENS4_6LayoutINS5_IJSC_SC_SC_EEENS5_IJNSA_ILi0EEESY_SY_EEEEENS5_IJNS4_10UnderscoreES11_S11_EEEEENS4_18SM100_TMA_2SM_LOADENS4_14ComposedLayoutINS4_7SwizzleILi2ELi4ELi3EEENS4_18smem_ptr_flag_bitsILi8EEENSW_INS5_IJNSA_ILi8EEESG_EEENS5_IJSG_SC_EEEEEEEvNS4_8identityES14_S1E_vS1F_EENS_8epilogue10collective18CollectiveEpilogueINS1H_23Sm100TmaWarpSpecializedILi1ELi1ELi32ELb0ELb0EEEJNS5_IJSG_SG_SG_EEENS5_IJNSW_ISG_SC_EES1N_EEESI_SJ_SI_SJ_NS1H_6fusion15FusionCallbacksIS1L_NS1P_17LinearCombinationISI_fSI_fLNS_15FloatRoundStyleE2EEES1M_S1O_JEEENS4_5SM1004TMEM4LOAD26SM100_TMEM_LOAD_32dp32b32xENS4_13SM90_TMA_LOADES1E_NS4_39AutoVectorizingCopyWithAssumedAlignmentILi128EEENS4_14SM90_TMA_STOREES1E_S21_S21_EEEvvEEEEvNT_6ParamsE)
        /*0044*/ 	.word	0x00000000
.L_29:


//--------------------- .nv.compat                --------------------------
	.section	.nv.compat,"",@"SHT_CUDA_COMPAT_INFO"
	.align	4
        /*0000*/ 	.byte	0x02, 0x09, 0x01, 0x00, 0x02, 0x02, 0x02, 0x00, 0x02, 0x05, 0x05, 0x00, 0x03, 0x07, 0x01, 0x01
        /*0010*/ 	.byte	0x02, 0x03, 0x01, 0x00, 0x02, 0x06, 0x01, 0x00, 0x04, 0x0b, 0x08, 0x00, 0x09, 0x00, 0x00, 0x00
        /*0020*/ 	.byte	0x00, 0x00, 0x00, 0x00


//--------------------- .nv.info._ZN7cutlass13device_kernelINS_4gemm6kernel13GemmUniversalIN4cute5tupleIJiiiiEEENS1_10collective13CollectiveMmaINS1_35MainloopSm100TmaUmmaWarpSpecializedILi36ELi2ELi4ENS5_IJNS4_1CILi2EEENSA_ILi1EEESC_EEEEENS5_IJNSA_ILi128EEENSA_ILi64EEESG_EEENS_12float_e4m3_tENS5_IJlSC_lEEESI_SJ_NS4_8TiledMMAINS4_8MMA_AtomIJNS4_10MMA_TraitsINS4_25SM100_MMA_F8F6F4_2x1SM_SSEJSI_SI_fSF_SG_NS4_17integral_constantINS4_4UMMA5MajorELSQ_0EEESR_NSO_INSP_7ScaleInELSS_0EEEST_EEEEEENS4_6LayoutINS5_IJSC_SC_SC_EEENS5_IJNSA_ILi0EEESY_SY_EEEEENS5_IJNS4_10UnderscoreES11_S11_EEEEENS4_18SM100_TMA_2SM_LOADENS4_14ComposedLayoutINS4_7SwizzleILi2ELi4ELi3EEENS4_18smem_ptr_flag_bitsILi8EEENSW_INS5_IJNSA_ILi8EEESG_EEENS5_IJSG_SC_EEEEEEEvNS4_8identityES14_S1E_vS1F_EENS_8epilogue10collective18CollectiveEpilogueINS1H_23Sm100TmaWarpSpecializedILi1ELi1ELi32ELb0ELb0EEEJNS5_IJSG_SG_SG_EEENS5_IJNSW_ISG_SC_EES1N_EEESI_SJ_SI_SJ_NS1H_6fusion15FusionCallbacksIS1L_NS1P_17LinearCombinationISI_fSI_fLNS_15FloatRoundStyleE2EEES1M_S1O_JEEENS4_5SM1004TMEM4LOAD26SM100_TMEM_LOAD_32dp32b32xENS4_13SM90_TMA_LOADES1E_NS4_39AutoVectorizingCopyWithAssumedAlignmentILi128EEENS4_14SM90_TMA_STOREES1E_S21_S21_EEEvvEEEEvNT_6ParamsE --------------------------
	.section	.nv.info._ZN7cutlass13device_kernelINS_4gemm6kernel13GemmUniversalIN4cute5tupleIJiiiiEEENS1_10collective13CollectiveMmaINS1_35MainloopSm100TmaUmmaWarpSpecializedILi36ELi2ELi4ENS5_IJNS4_1CILi2EEENSA_ILi1EEESC_EEEEENS5_IJNSA_ILi128EEENSA_ILi64EEESG_EEENS_12float_e4m3_tENS5_IJlSC_lEEESI_SJ_NS4_8TiledMMAINS4_8MMA_AtomIJNS4_10MMA_TraitsINS4_25SM100_MMA_F8F6F4_2x1SM_SSEJSI_SI_fSF_SG_NS4_17integral_constantINS4_4UMMA5MajorELSQ_0EEESR_NSO_INSP_7ScaleInELSS_0EEEST_EEEEEENS4_6LayoutINS5_IJSC_SC_SC_EEENS5_IJNSA_ILi0EEESY_SY_EEEEENS5_IJNS4_10UnderscoreES11_S11_EEEEENS4_18SM100_TMA_2SM_LOADENS4_14ComposedLayoutINS4_7SwizzleILi2ELi4ELi3EEENS4_18smem_ptr_flag_bitsILi8EEENSW_INS5_IJNSA_ILi8EEESG_EEENS5_IJSG_SC_EEEEEEEvNS4_8identityES14_S1E_vS1F_EENS_8epilogue10collective18CollectiveEpilogueINS1H_23Sm100TmaWarpSpecializedILi1ELi1ELi32ELb0ELb0EEEJNS5_IJSG_SG_SG_EEENS5_IJNSW_ISG_SC_EES1N_EEESI_SJ_SI_SJ_NS1H_6fusion15FusionCallbacksIS1L_NS1P_17LinearCombinationISI_fSI_fLNS_15FloatRoundStyleE2EEES1M_S1O_JEEENS4_5SM1004TMEM4LOAD26SM100_TMEM_LOAD_32dp32b32xENS4_13SM90_TMA_LOADES1E_NS4_39AutoVectorizingCopyWithAssumedAlignmentILi128EEENS4_14SM90_TMA_STOREES1E_S21_S21_EEEvvEEEEvNT_6ParamsE,"",@"SHT_CUDA_INFO"
	.sectionflags	@""
	.align	4


	//----- nvinfo : EIATTR_CUDA_API_VERSION
	.align		4
        /*0000*/ 	.byte	0x04, 0x37
        /*0002*/ 	.short	(.L_31 - .L_30)
.L_30:
        /*0004*/ 	.word	0x00000082


	//----- nvinfo : EIATTR_KPARAM_INFO
	.align		4
.L_31:
        /*0008*/ 	.byte	0x04, 0x17
        /*000a*/ 	.short	(.L_33 - .L_32)
.L_32:
        /*000c*/ 	.word	0x00000000
        /*0010*/ 	.short	0x0000
        /*0012*/ 	.short	0x0000
        /*0014*/ 	.byte	0x00, 0xf0, 0x01, 0x20


	//----- nvinfo : EIATTR_AT_ENTRY_FRAGMENTS
	.align		4
.L_33:
        /*0018*/ 	.byte	0x04, 0x4f
        /*001a*/ 	.short	(.L_35 - .L_34)


	//   ....[0]....
.L_34:
        /*001c*/ 	.word	0x00000007


	//----- nvinfo : EIATTR_RESERVED_SMEM_USED
	.align		4
.L_35:
        /*0020*/ 	.byte	0x01, 0x41
	.zero		2


	//----- nvinfo : EIATTR_SPARSE_MMA_MASK
	.align		4
        /*0024*/ 	.byte	0x03, 0x50
        /*0026*/ 	.short	0x0000


	//----- nvinfo : EIATTR_TCGEN05_2CTA_USED
	.align		4
        /*0028*/ 	.byte	0x01, 0x52
	.zero		2


	//----- nvinfo : EIATTR_MAXREG_COUNT
	.align		4
        /*002c*/ 	.byte	0x03, 0x1b
        /*002e*/ 	.short	0x00ff


	//----- nvinfo : EIATTR_NUM_BARRIERS
	.align		4
        /*0030*/ 	.byte	0x02, 0x4c
        /*0032*/ 	.byte	0x07
	.zero		1


	//----- nvinfo : EIATTR_EXTERNS
	.align		4
        /*0034*/ 	.byte	0x04, 0x0f
        /*0036*/ 	.short	(.L_37 - .L_36)


	//   ....[0]....
	.align		4
.L_36:
        /*0038*/ 	.word	index@(__assertfail)


	//----- nvinfo : EIATTR_MERCURY_ISA_VERSION
	.align		4
.L_37:
        /*003c*/ 	.byte	0x03, 0x5f
        /*003e*/ 	.short	0x0101


	//----- nvinfo : EIATTR_INT_WARP_WIDE_INSTR_OFFSETS
	.align		4
        /*0040*/ 	.byte	0x04, 0x31
        /*0042*/ 	.short	(.L_39 - .L_38)


	//   ....[0]....
.L_38:
        /*0044*/ 	.word	0x000010e0


	//   ....[1]....
        /*0048*/ 	.word	0x00001180


	//   ....[2]....
        /*004c*/ 	.word	0x000024e0


	//   ....[3]....
        /*0050*/ 	.word	0x000054e0


	//   ....[4]....
        /*0054*/ 	.word	0x00005500


	//   ....[5]....
        /*0058*/ 	.word	0x00005530


	//   ....[6]....
        /*005c*/ 	.word	0x00005f40


	//   ....[7]....
        /*0060*/ 	.word	0x00006060


	//----- nvinfo : EIATTR_COOP_GROUP_MASK_REGIDS
	.align		4
.L_39:
        /*0064*/ 	.byte	0x04, 0x29
        /*0066*/ 	.short	(.L_41 - .L_40)


	//   ....[0]....
.L_40:
        /*0068*/ 	.word	0xffffffff


	//   ....[1]....
        /*006c*/ 	.word	0xffffffff


	//   ....[2]....
        /*0070*/ 	.word	0xffffffff


	//   ....[3]....
        /*0074*/ 	.word	0xffffffff


	//   ....[4]....
        /*0078*/ 	.word	0xffffffff


	//   ....[5]....
        /*007c*/ 	.word	0xffffffff


	//   ....[6]....
        /*0080*/ 	.word	0xffffffff


	//   ....[7]....
        /*0084*/ 	.word	0xffffffff


	//   ....[8]....
        /*0088*/ 	.word	0xffffffff


	//   ....[9]....
        /*008c*/ 	.word	0xffffffff


	//   ....[10]....
        /*0090*/ 	.word	0xffffffff


	//   ....[11]....
        /*0094*/ 	.word	0xffffffff


	//   ....[12]....
        /*0098*/ 	.word	0xffffffff


	//   ....[13]....
        /*009c*/ 	.word	0xffffffff


	//----- nvinfo : EIATTR_COOP_GROUP_INSTR_OFFSETS
	.align		4
.L_41:
        /*00a0*/ 	.byte	0x04, 0x28
        /*00a2*/ 	.short	(.L_43 - .L_42)


	//   ....[0]....
.L_42:
        /*00a4*/ 	.word	0x000000c0


	//   ....[1]....
        /*00a8*/ 	.word	0x00000500


	//   ....[2]....
        /*00ac*/ 	.word	0x00000ab0


	//   ....[3]....
        /*00b0*/ 	.word	0x00000be0


	//   ....[4]....
        /*00b4*/ 	.word	0x00000cd0


	//   ....[5]....
        /*00b8*/ 	.word	0x00000e30


	//   ....[6]....
        /*00bc*/ 	.word	0x00000fc0


	//   ....[7]....
        /*00c0*/ 	.word	0x00001200


	//   ....[8]....
        /*00c4*/ 	.word	0x000023c0


	//   ....[9]....
        /*00c8*/ 	.word	0x000043a0


	//   ....[10]....
        /*00cc*/ 	.word	0x00004870


	//   ....[11]....
        /*00d0*/ 	.word	0x000048a0


	//   ....[12]....
        /*00d4*/ 	.word	0x000053e0


	//   ....[13]....
        /*00d8*/ 	.word	0x000055f0


	//----- nvinfo : EIATTR_VRC_CTA_INIT_COUNT
	.align		4
.L_43:
        /*00dc*/ 	.byte	0x02, 0x4a
        /*00de*/ 	.byte	0x80
	.zero		1


	//----- nvinfo : EIATTR_SYSCALL_OFFSETS
	.align		4
        /*00e0*/ 	.byte	0x04, 0x46
        /*00e2*/ 	.short	(.L_45 - .L_44)


	//   ....[0]....
.L_44:
        /*00e4*/ 	.word	0x00006a60


	//   ....[1]....
        /*00e8*/ 	.word	0x00006ba0


	//   ....[2]....
        /*00ec*/ 	.word	0x000072b0


	//----- nvinfo : EIATTR_MBARRIER_INSTR_OFFSETS
	.align		4
.L_45:
        /*00f0*/ 	.byte	0x04, 0x39
        /*00f2*/ 	.short	(.L_47 - .L_46)


	//   ....[0]....
.L_46:
        /*00f4*/ 	.word	0x00000610
        /*00f8*/ 	.word	0x000000ff
        /*00fc*/ 	.word	0x00000000
        /*0100*/ 	.short	0x0100
        /*0102*/ 	.byte	0x08
	.zero		1


	//   ....[1]....
        /*0104*/ 	.word	0x00000620
        /*0108*/ 	.word	0x000000ff
        /*010c*/ 	.word	0x00000120
        /*0110*/ 	.short	0x0100
        /*0112*/ 	.byte	0x08
	.zero		1


	//   ....[2]....
        /*0114*/ 	.word	0x00000630
        /*0118*/ 	.word	0x000000ff
        /*011c*/ 	.word	0x00000008
        /*0120*/ 	.short	0x0100
        /*0122*/ 	.byte	0x08
	.zero		1


	//   ....[3]....
        /*0124*/ 	.word	0x00000640
        /*0128*/ 	.word	0x000000ff
        /*012c*/ 	.word	0x00000128
        /*0130*/ 	.short	0x0100
        /*0132*/ 	.byte	0x08
	.zero		1


	//   ....[4]....
        /*0134*/ 	.word	0x00000650
        /*0138*/ 	.word	0x000000ff
        /*013c*/ 	.word	0x00000010
        /*0140*/ 	.short	0x0100
        /*0142*/ 	.byte	0x08
	.zero		1


	//   ....[5]....
        /*0144*/ 	.word	0x00000660
        /*0148*/ 	.word	0x000000ff
        /*014c*/ 	.word	0x00000130
        /*0150*/ 	.short	0x0100
        /*0152*/ 	.byte	0x08
	.zero		1


	//   ....[6]....
        /*0154*/ 	.word	0x00000670
        /*0158*/ 	.word	0x000000ff
        /*015c*/ 	.word	0x00000018
        /*0160*/ 	.short	0x0100
        /*0162*/ 	.byte	0x08
	.zero		1


	//   ....[7]....
        /*0164*/ 	.word	0x00000680
        /*0168*/ 	.word	0x000000ff
        /*016c*/ 	.word	0x00000138
        /*0170*/ 	.short	0x0100
        /*0172*/ 	.byte	0x08
	.zero		1


	//   ....[8]....
        /*0174*/ 	.word	0x00000690
        /*0178*/ 	.word	0x000000ff
        /*017c*/ 	.word	0x00000020
        /*0180*/ 	.short	0x0100
        /*0182*/ 	.byte	0x08
	.zero		1


	//   ....[9]....
        /*0184*/ 	.word	0x000006a0
        /*0188*/ 	.word	0x000000ff
        /*018c*/ 	.word	0x00000140
        /*0190*/ 	.short	0x0100
        /*0192*/ 	.byte	0x08
	.zero		1


	//   ....[10]....
        /*0194*/ 	.word	0x000006b0
        /*0198*/ 	.word	0x000000ff
        /*019c*/ 	.word	0x00000028
        /*01a0*/ 	.short	0x0100
        /*01a2*/ 	.byte	0x08
	.zero		1


	//   ....[11]....
        /*01a4*/ 	.word	0x000006c0
        /*01a8*/ 	.word	0x000000ff
        /*01ac*/ 	.word	0x00000148
        /*01b0*/ 	.short	0x0100
        /*01b2*/ 	.byte	0x08
	.zero		1


	//   ....[12]....
        /*01b4*/ 	.word	0x000006d0
        /*01b8*/ 	.word	0x000000ff
        /*01bc*/ 	.word	0x00000030
        /*01c0*/ 	.short	0x0100
        /*01c2*/ 	.byte	0x08
	.zero		1


	//   ....[13]....
        /*01c4*/ 	.word	0x000006e0
        /*01c8*/ 	.word	0x000000ff
        /*01cc*/ 	.word	0x00000150
        /*01d0*/ 	.short	0x0100
        /*01d2*/ 	.byte	0x08
	.zero		1


	//   ....[14]....
        /*01d4*/ 	.word	0x000006f0
        /*01d8*/ 	.word	0x000000ff
        /*01dc*/ 	.word	0x00000038
        /*01e0*/ 	.short	0x0100
        /*01e2*/ 	.byte	0x08
	.zero		1


	//   ....[15]....
        /*01e4*/ 	.word	0x00000700
        /*01e8*/ 	.word	0x000000ff
        /*01ec*/ 	.word	0x00000158
        /*01f0*/ 	.short	0x0100
        /*01f2*/ 	.byte	0x08
	.zero		1


	//   ....[16]....
        /*01f4*/ 	.word	0x00000710
        /*01f8*/ 	.word	0x000000ff
        /*01fc*/ 	.word	0x00000040
        /*0200*/ 	.short	0x0100
        /*0202*/ 	.byte	0x08
	.zero		1


	//   ....[17]....
        /*0204*/ 	.word	0x00000720
        /*0208*/ 	.word	0x000000ff
        /*020c*/ 	.word	0x00000160
        /*0210*/ 	.short	0x0100
        /*0212*/ 	.byte	0x08
	.zero		1


	//   ....[18]....
        /*0214*/ 	.word	0x00000730
        /*0218*/ 	.word	0x000000ff
        /*021c*/ 	.word	0x00000048
        /*0220*/ 	.short	0x0100
        /*0222*/ 	.byte	0x08
	.zero		1


	//   ....[19]....
        /*0224*/ 	.word	0x00000740
        /*0228*/ 	.word	0x000000ff
        /*022c*/ 	.word	0x00000168
        /*0230*/ 	.short	0x0100
        /*0232*/ 	.byte	0x08
	.zero		1


	//   ....[20]....
        /*0234*/ 	.word	0x00000750
        /*0238*/ 	.word	0x000000ff
        /*023c*/ 	.word	0x00000050
        /*0240*/ 	.short	0x0100
        /*0242*/ 	.byte	0x08
	.zero		1


	//   ....[21]....
        /*0244*/ 	.word	0x00000760
        /*0248*/ 	.word	0x000000ff
        /*024c*/ 	.word	0x00000170
        /*0250*/ 	.short	0x0100
        /*0252*/ 	.byte	0x08
	.zero		1


	//   ....[22]....
        /*0254*/ 	.word	0x00000770
        /*0258*/ 	.word	0x000000ff
        /*025c*/ 	.word	0x00000058
        /*0260*/ 	.short	0x0100
        /*0262*/ 	.byte	0x08
	.zero		1


	//   ....[23]....
        /*0264*/ 	.word	0x00000780
        /*0268*/ 	.word	0x000000ff
        /*026c*/ 	.word	0x00000178
        /*0270*/ 	.short	0x0100
        /*0272*/ 	.byte	0x08
	.zero		1


	//   ....[24]....
        /*0274*/ 	.word	0x00000790
        /*0278*/ 	.word	0x000000ff
        /*027c*/ 	.word	0x00000060
        /*0280*/ 	.short	0x0100
        /*0282*/ 	.byte	0x08
	.zero		1


	//   ....[25]....
        /*0284*/ 	.word	0x000007a0
        /*0288*/ 	.word	0x000000ff
        /*028c*/ 	.word	0x00000180
        /*0290*/ 	.short	0x0100
        /*0292*/ 	.byte	0x08
	.zero		1


	//   ....[26]....
        /*0294*/ 	.word	0x000007b0
        /*0298*/ 	.word	0x000000ff
        /*029c*/ 	.word	0x00000068
        /*02a0*/ 	.short	0x0100
        /*02a2*/ 	.byte	0x08
	.zero		1


	//   ....[27]....
        /*02a4*/ 	.word	0x000007c0
        /*02a8*/ 	.word	0x000000ff
        /*02ac*/ 	.word	0x00000188
        /*02b0*/ 	.short	0x0100
        /*02b2*/ 	.byte	0x08
	.zero		1


	//   ....[28]....
        /*02b4*/ 	.word	0x000007d0
        /*02b8*/ 	.word	0x000000ff
        /*02bc*/ 	.word	0x00000070
        /*02c0*/ 	.short	0x0100
        /*02c2*/ 	.byte	0x08
	.zero		1


	//   ....[29]....
        /*02c4*/ 	.word	0x000007e0
        /*02c8*/ 	.word	0x000000ff
        /*02cc*/ 	.word	0x00000190
        /*02d0*/ 	.short	0x0100
        /*02d2*/ 	.byte	0x08
	.zero		1


	//   ....[30]....
        /*02d4*/ 	.word	0x000007f0
        /*02d8*/ 	.word	0x000000ff
        /*02dc*/ 	.word	0x00000078
        /*02e0*/ 	.short	0x0100
        /*02e2*/ 	.byte	0x08
	.zero		1


	//   ....[31]....
        /*02e4*/ 	.word	0x00000800
        /*02e8*/ 	.word	0x000000ff
        /*02ec*/ 	.word	0x00000198
        /*02f0*/ 	.short	0x0100
        /*02f2*/ 	.byte	0x08
	.zero		1


	//   ....[32]....
        /*02f4*/ 	.word	0x00000810
        /*02f8*/ 	.word	0x000000ff
        /*02fc*/ 	.word	0x00000080
        /*0300*/ 	.short	0x0100
        /*0302*/ 	.byte	0x08
	.zero		1


	//   ....[33]....
        /*0304*/ 	.word	0x00000820
        /*0308*/ 	.word	0x000000ff
        /*030c*/ 	.word	0x000001a0
        /*0310*/ 	.short	0x0100
        /*0312*/ 	.byte	0x08
	.zero		1


	//   ....[34]....
        /*0314*/ 	.word	0x00000830
        /*0318*/ 	.word	0x000000ff
        /*031c*/ 	.word	0x00000088
        /*0320*/ 	.short	0x0100
        /*0322*/ 	.byte	0x08
	.zero		1


	//   ....[35]....
        /*0324*/ 	.word	0x00000840
        /*0328*/ 	.word	0x000000ff
        /*032c*/ 	.word	0x000001a8
        /*0330*/ 	.short	0x0100
        /*0332*/ 	.byte	0x08
	.zero		1


	//   ....[36]....
        /*0334*/ 	.word	0x00000850
        /*0338*/ 	.word	0x000000ff
        /*033c*/ 	.word	0x00000090
        /*0340*/ 	.short	0x0100
        /*0342*/ 	.byte	0x08
	.zero		1


	//   ....[37]....
        /*0344*/ 	.word	0x00000860
        /*0348*/ 	.word	0x000000ff
        /*034c*/ 	.word	0x000001b0
        /*0350*/ 	.short	0x0100
        /*0352*/ 	.byte	0x08
	.zero		1


	//   ....[38]....
        /*0354*/ 	.word	0x00000870
        /*0358*/ 	.word	0x000000ff
        /*035c*/ 	.word	0x00000098
        /*0360*/ 	.short	0x0100
        /*0362*/ 	.byte	0x08
	.zero		1


	//   ....[39]....
        /*0364*/ 	.word	0x00000880
        /*0368*/ 	.word	0x000000ff
        /*036c*/ 	.word	0x000001b8
        /*0370*/ 	.short	0x0100
        /*0372*/ 	.byte	0x08
	.zero		1


	//   ....[40]....
        /*0374*/ 	.word	0x00000890
        /*0378*/ 	.word	0x000000ff
        /*037c*/ 	.word	0x000000a0
        /*0380*/ 	.short	0x0100
        /*0382*/ 	.byte	0x08
	.zero		1


	//   ....[41]....
        /*0384*/ 	.word	0x000008a0
        /*0388*/ 	.word	0x000000ff
        /*038c*/ 	.word	0x000001c0
        /*0390*/ 	.short	0x0100
        /*0392*/ 	.byte	0x08
	.zero		1


	//   ....[42]....
        /*0394*/ 	.word	0x000008b0
        /*0398*/ 	.word	0x000000ff
        /*039c*/ 	.word	0x000000a8
        /*03a0*/ 	.short	0x0100
        /*03a2*/ 	.byte	0x08
	.zero		1


	//   ....[43]....
        /*03a4*/ 	.word	0x000008c0
        /*03a8*/ 	.word	0x000000ff
        /*03ac*/ 	.word	0x000001c8
        /*03b0*/ 	.short	0x0100
        /*03b2*/ 	.byte	0x08
	.zero		1


	//   ....[44]....
        /*03b4*/ 	.word	0x000008d0
        /*03b8*/ 	.word	0x000000ff
        /*03bc*/ 	.word	0x000000b0
        /*03c0*/ 	.short	0x0100
        /*03c2*/ 	.byte	0x08
	.zero		1


	//   ....[45]....
        /*03c4*/ 	.word	0x000008e0
        /*03c8*/ 	.word	0x000000ff
        /*03cc*/ 	.word	0x000001d0
        /*03d0*/ 	.short	0x0100
        /*03d2*/ 	.byte	0x08
	.zero		1


	//   ....[46]....
        /*03d4*/ 	.word	0x000008f0
        /*03d8*/ 	.word	0x000000ff
        /*03dc*/ 	.word	0x000000b8
        /*03e0*/ 	.short	0x0100
        /*03e2*/ 	.byte	0x08
	.zero		1


	//   ....[47]....
        /*03e4*/ 	.word	0x00000900
        /*03e8*/ 	.word	0x000000ff
        /*03ec*/ 	.word	0x000001d8
        /*03f0*/ 	.short	0x0100
        /*03f2*/ 	.byte	0x08
	.zero		1


	//   ....[48]....
        /*03f4*/ 	.word	0x00000910
        /*03f8*/ 	.word	0x000000ff
        /*03fc*/ 	.word	0x000000c0
        /*0400*/ 	.short	0x0100
        /*0402*/ 	.byte	0x08
	.zero		1


	//   ....[49]....
        /*0404*/ 	.word	0x00000920
        /*0408*/ 	.word	0x000000ff
        /*040c*/ 	.word	0x000001e0
        /*0410*/ 	.short	0x0100
        /*0412*/ 	.byte	0x08
	.zero		1


	//   ....[50]....
        /*0414*/ 	.word	0x00000930
        /*0418*/ 	.word	0x000000ff
        /*041c*/ 	.word	0x000000c8
        /*0420*/ 	.short	0x0100
        /*0422*/ 	.byte	0x08
	.zero		1


	//   ....[51]....
        /*0424*/ 	.word	0x00000940
        /*0428*/ 	.word	0x000000ff
        /*042c*/ 	.word	0x000001e8
        /*0430*/ 	.short	0x0100
        /*0432*/ 	.byte	0x08
	.zero		1


	//   ....[52]....
        /*0434*/ 	.word	0x00000950
        /*0438*/ 	.word	0x000000ff
        /*043c*/ 	.word	0x000000d0
        /*0440*/ 	.short	0x0100
        /*0442*/ 	.byte	0x08
	.zero		1


	//   ....[53]....
        /*0444*/ 	.word	0x00000960
        /*0448*/ 	.word	0x000000ff
        /*044c*/ 	.word	0x000001f0
        /*0450*/ 	.short	0x0100
        /*0452*/ 	.byte	0x08
	.zero		1


	//   ....[54]....
        /*0454*/ 	.word	0x00000970
        /*0458*/ 	.word	0x000000ff
        /*045c*/ 	.word	0x000000d8
        /*0460*/ 	.short	0x0100
        /*0462*/ 	.byte	0x08
	.zero		1


	//   ....[55]....
        /*0464*/ 	.word	0x00000980
        /*0468*/ 	.word	0x000000ff
        /*046c*/ 	.word	0x000001f8
        /*0470*/ 	.short	0x0100
        /*0472*/ 	.byte	0x08
	.zero		1


	//   ....[56]....
        /*0474*/ 	.word	0x00000990
        /*0478*/ 	.word	0x000000ff
        /*047c*/ 	.word	0x000000e0
        /*0480*/ 	.short	0x0100
        /*0482*/ 	.byte	0x08
	.zero		1


	//   ....[57]....
        /*0484*/ 	.word	0x000009a0
        /*0488*/ 	.word	0x000000ff
        /*048c*/ 	.word	0x00000200
        /*0490*/ 	.short	0x0100
        /*0492*/ 	.byte	0x08
	.zero		1


	//   ....[58]....
        /*0494*/ 	.word	0x000009b0
        /*0498*/ 	.word	0x000000ff
        /*049c*/ 	.word	0x000000e8
        /*04a0*/ 	.short	0x0100
        /*04a2*/ 	.byte	0x08
	.zero		1


	//   ....[59]....
        /*04a4*/ 	.word	0x000009c0
        /*04a8*/ 	.word	0x000000ff
        /*04ac*/ 	.word	0x00000208
        /*04b0*/ 	.short	0x0100
        /*04b2*/ 	.byte	0x08
	.zero		1


	//   ....[60]....
        /*04b4*/ 	.word	0x000009d0
        /*04b8*/ 	.word	0x000000ff
        /*04bc*/ 	.word	0x000000f0
        /*04c0*/ 	.short	0x0100
        /*04c2*/ 	.byte	0x08
	.zero		1


	//   ....[61]....
        /*04c4*/ 	.word	0x000009e0
        /*04c8*/ 	.word	0x000000ff
        /*04cc*/ 	.word	0x00000210
        /*04d0*/ 	.short	0x0100
        /*04d2*/ 	.byte	0x08
	.zero		1


	//   ....[62]....
        /*04d4*/ 	.word	0x000009f0
        /*04d8*/ 	.word	0x000000ff
        /*04dc*/ 	.word	0x000000f8
        /*04e0*/ 	.short	0x0100
        /*04e2*/ 	.byte	0x08
	.zero		1


	//   ....[63]....
        /*04e4*/ 	.word	0x00000a00
        /*04e8*/ 	.word	0x000000ff
        /*04ec*/ 	.word	0x00000218
        /*04f0*/ 	.short	0x0100
        /*04f2*/ 	.byte	0x08
	.zero		1


	//   ....[64]....
        /*04f4*/ 	.word	0x00000a10
        /*04f8*/ 	.word	0x000000ff
        /*04fc*/ 	.word	0x00000100
        /*0500*/ 	.short	0x0100
        /*0502*/ 	.byte	0x08
	.zero		1


	//   ....[65]....
        /*0504*/ 	.word	0x00000a20
        /*0508*/ 	.word	0x000000ff
        /*050c*/ 	.word	0x00000220
        /*0510*/ 	.short	0x0100
        /*0512*/ 	.byte	0x08
	.zero		1


	//   ....[66]....
        /*0514*/ 	.word	0x00000a30
        /*0518*/ 	.word	0x000000ff
        /*051c*/ 	.word	0x00000108
        /*0520*/ 	.short	0x0100
        /*0522*/ 	.byte	0x08
	.zero		1


	//   ....[67]....
        /*0524*/ 	.word	0x00000a40
        /*0528*/ 	.word	0x000000ff
        /*052c*/ 	.word	0x00000228
        /*0530*/ 	.short	0x0100
        /*0532*/ 	.byte	0x08
	.zero		1


	//   ....[68]....
        /*0534*/ 	.word	0x00000a50
        /*0538*/ 	.word	0x000000ff
        /*053c*/ 	.word	0x00000110
        /*0540*/ 	.short	0x0100
        /*0542*/ 	.byte	0x08
	.zero		1


	//   ....[69]....
        /*0544*/ 	.word	0x00000a60
        /*0548*/ 	.word	0x000000ff
        /*054c*/ 	.word	0x00000230
        /*0550*/ 	.short	0x0100
        /*0552*/ 	.byte	0x08
	.zero		1


	//   ....[70]....
        /*0554*/ 	.word	0x00000a70
        /*0558*/ 	.word	0x000000ff
        /*055c*/ 	.word	0x00000118
        /*0560*/ 	.short	0x0100
        /*0562*/ 	.byte	0x08
	.zero		1


	//   ....[71]....
        /*0564*/ 	.word	0x00000a80
        /*0568*/ 	.word	0x000000ff
        /*056c*/ 	.word	0x00000238
        /*0570*/ 	.short	0x0100
        /*0572*/ 	.byte	0x08
	.zero		1


	//   ....[72]....
        /*0574*/ 	.word	0x00000bb0
        /*0578*/ 	.word	0x000000ff
        /*057c*/ 	.word	0x00000240
        /*0580*/ 	.short	0x0100
        /*0582*/ 	.byte	0x09
	.zero		1


	//   ....[73]....
        /*0584*/ 	.word	0x00000bc0
        /*0588*/ 	.word	0x000000ff
        /*058c*/ 	.word	0x00000248
        /*0590*/ 	.short	0x0100
        /*0592*/ 	.byte	0x09
	.zero		1


	//   ....[74]....
        /*0594*/ 	.word	0x00000ca0
        /*0598*/ 	.word	0x000000ff
        /*059c*/ 	.word	0x00000250
        /*05a0*/ 	.short	0x0100
        /*05a2*/ 	.byte	0x08
	.zero		1


	//   ....[75]....
        /*05a4*/ 	.word	0x00000cb0
        /*05a8*/ 	.word	0x000000ff
        /*05ac*/ 	.word	0x00000258
        /*05b0*/ 	.short	0x0100
        /*05b2*/ 	.byte	0x08
	.zero		1


	//   ....[76]....
        /*05b4*/ 	.word	0x00000de0
        /*05b8*/ 	.word	0x000000ff
        /*05bc*/ 	.word	0x00000260
        /*05c0*/ 	.short	0x0100
        /*05c2*/ 	.byte	0x08
	.zero		1


	//   ....[77]....
        /*05c4*/ 	.word	0x00000df0
        /*05c8*/ 	.word	0x000000ff
        /*05cc*/ 	.word	0x00000270
        /*05d0*/ 	.short	0x0100
        /*05d2*/ 	.byte	0x08
	.zero		1


	//   ....[78]....
        /*05d4*/ 	.word	0x00000e00
        /*05d8*/ 	.word	0x000000ff
        /*05dc*/ 	.word	0x00000268
        /*05e0*/ 	.short	0x0100
        /*05e2*/ 	.byte	0x08
	.zero		1


	//   ....[79]....
        /*05e4*/ 	.word	0x00000e10
        /*05e8*/ 	.word	0x000000ff
        /*05ec*/ 	.word	0x00000278
        /*05f0*/ 	.short	0x0100
        /*05f2*/ 	.byte	0x08
	.zero		1


	//   ....[80]....
        /*05f4*/ 	.word	0x00000f30
        /*05f8*/ 	.word	0x000000ff
        /*05fc*/ 	.word	0x00000280
        /*0600*/ 	.short	0x0100
        /*0602*/ 	.byte	0x09
	.zero		1


	//   ....[81]....
        /*0604*/ 	.word	0x00000f40
        /*0608*/ 	.word	0x000000ff
        /*060c*/ 	.word	0x000002a0
        /*0610*/ 	.short	0x0100
        /*0612*/ 	.byte	0x09
	.zero		1


	//   ....[82]....
        /*0614*/ 	.word	0x00000f50
        /*0618*/ 	.word	0x000000ff
        /*061c*/ 	.word	0x00000288
        /*0620*/ 	.short	0x0100
        /*0622*/ 	.byte	0x09
	.zero		1


	//   ....[83]....
        /*0624*/ 	.word	0x00000f60
        /*0628*/ 	.word	0x000000ff
        /*062c*/ 	.word	0x000002a8
        /*0630*/ 	.short	0x0100
        /*0632*/ 	.byte	0x09
	.zero		1


	//   ....[84]....
        /*0634*/ 	.word	0x00000f70
        /*0638*/ 	.word	0x000000ff
        /*063c*/ 	.word	0x00000290
        /*0640*/ 	.short	0x0100
        /*0642*/ 	.byte	0x09
	.zero		1


	//   ....[85]....
        /*0644*/ 	.word	0x00000f80
        /*0648*/ 	.word	0x000000ff
        /*064c*/ 	.word	0x000002b0
        /*0650*/ 	.short	0x0100
        /*0652*/ 	.byte	0x09
	.zero		1


	//   ....[86]....
        /*0654*/ 	.word	0x00000f90
        /*0658*/ 	.word	0x000000ff
        /*065c*/ 	.word	0x00000298
        /*0660*/ 	.short	0x0100
        /*0662*/ 	.byte	0x09
	.zero		1


	//   ....[87]....
        /*0664*/ 	.word	0x00000fa0
        /*0668*/ 	.word	0x000000ff
        /*066c*/ 	.word	0x000002b8
        /*0670*/ 	.short	0x0100
        /*0672*/ 	.byte	0x09
	.zero		1


	//   ....[88]....
        /*0674*/ 	.word	0x00001090
        /*0678*/ 	.word	0x000000ff
        /*067c*/ 	.word	0x000002c0
        /*0680*/ 	.short	0x0100
        /*0682*/ 	.byte	0x08
	.zero		1


	//   ....[89]....
        /*0684*/ 	.word	0x000010a0
        /*0688*/ 	.word	0x000000ff
        /*068c*/ 	.word	0x000002d0
        /*0690*/ 	.short	0x0100
        /*0692*/ 	.byte	0x08
	.zero		1


	//   ....[90]....
        /*0694*/ 	.word	0x000010b0
        /*0698*/ 	.word	0x000000ff
        /*069c*/ 	.word	0x000002c8
        /*06a0*/ 	.short	0x0100
        /*06a2*/ 	.byte	0x08
	.zero		1


	//   ....[91]....
        /*06a4*/ 	.word	0x000010c0
        /*06a8*/ 	.word	0x000000ff
        /*06ac*/ 	.word	0x000002d8
        /*06b0*/ 	.short	0x0100
        /*06b2*/ 	.byte	0x08
	.zero		1


	//   ....[92]....
        /*06b4*/ 	.word	0x000011b0
        /*06b8*/ 	.word	0x000000ff
        /*06bc*/ 	.word	0x000002e0
        /*06c0*/ 	.short	0x0100
        /*06c2*/ 	.byte	0x06
	.zero		1


	//   ....[93]....
        /*06c4*/ 	.word	0x00001bc0
        /*06c8*/ 	.word	0x00000003
        /*06cc*/ 	.word	0x000002d0
        /*06d0*/ 	.short	0x010a
        /*06d2*/ 	.byte	0xff
	.zero		1


	//   ....[94]....
        /*06d4*/ 	.word	0x00001bf0
        /*06d8*/ 	.word	0x00000003
        /*06dc*/ 	.word	0x000002c0
        /*06e0*/ 	.short	0x0101
        /*06e2*/ 	.byte	0xff
	.zero		1


	//   ....[95]....
        /*06e4*/ 	.word	0x00001cf0
        /*06e8*/ 	.word	0x000000ff
        /*06ec*/ 	.word	0x00000120
        /*06f0*/ 	.short	0x010a
        /*06f2*/ 	.byte	0x08
	.zero		1


	//   ....[96]....
        /*06f4*/ 	.word	0x00001dc0
        /*06f8*/ 	.word	0x000000ff
        /*06fc*/ 	.word	0x00000120
        /*0700*/ 	.short	0x010a
        /*0702*/ 	.byte	0x21
	.zero		1


	//   ....[97]....
        /*0704*/ 	.word	0x00001f70
        /*0708*/ 	.word	0x000000ff
        /*070c*/ 	.word	0x00000120
        /*0710*/ 	.short	0x010a
        /*0712*/ 	.byte	0x08
	.zero		1


	//   ....[98]....
        /*0714*/ 	.word	0x00002070
        /*0718*/ 	.word	0x000000ff
        /*071c*/ 	.word	0x00000258
        /*0720*/ 	.short	0x0101
        /*0722*/ 	.byte	0x04
	.zero		1


	//   ....[99]....
        /*0724*/ 	.word	0x00002090
        /*0728*/ 	.word	0x000000ff
        /*072c*/ 	.word	0x00000120
        /*0730*/ 	.short	0x010a
        /*0732*/ 	.byte	0x08
	.zero		1


	//   ....[100]....
        /*0734*/ 	.word	0x00002110
        /*0738*/ 	.word	0x000000ff
        /*073c*/ 	.word	0x00000120
        /*0740*/ 	.short	0x010a
        /*0742*/ 	.byte	0x11
	.zero		1


	//   ....[101]....
        /*0744*/ 	.word	0x000022a0
        /*0748*/ 	.word	0x000000ff
        /*074c*/ 	.word	0x00000120
        /*0750*/ 	.short	0x010a
        /*0752*/ 	.byte	0x08
	.zero		1


	//   ....[102]....
        /*0754*/ 	.word	0x000023f0
        /*0758*/ 	.word	0x00000002
        /*075c*/ 	.word	0x00000260
        /*0760*/ 	.short	0x010a
        /*0762*/ 	.byte	0xff
	.zero		1


	//   ....[103]....
        /*0764*/ 	.word	0x000024b0
        /*0768*/ 	.word	0x00000002
        /*076c*/ 	.word	0x00000000
        /*0770*/ 	.short	0x0101
        /*0772*/ 	.byte	0xff
	.zero		1


	//   ....[104]....
        /*0774*/ 	.word	0x00002a10
        /*0778*/ 	.word	0x000000ff
        /*077c*/ 	.word	0x00000000
        /*0780*/ 	.short	0x010a
        /*0782*/ 	.byte	0x05
	.zero		1


	//   ....[105]....
        /*0784*/ 	.word	0x00002aa0
        /*0788*/ 	.word	0x000000ff
        /*078c*/ 	.word	0x00000000
        /*0790*/ 	.short	0x010a
        /*0792*/ 	.byte	0x05
	.zero		1


	//   ....[106]....
        /*0794*/ 	.word	0x00002b30
        /*0798*/ 	.word	0x000000ff
        /*079c*/ 	.word	0x00000000
        /*07a0*/ 	.short	0x010a
        /*07a2*/ 	.byte	0x05
	.zero		1


	//   ....[107]....
        /*07a4*/ 	.word	0x00002bc0
        /*07a8*/ 	.word	0x000000ff
        /*07ac*/ 	.word	0x00000000
        /*07b0*/ 	.short	0x010a
        /*07b2*/ 	.byte	0x05
	.zero		1


	//   ....[108]....
        /*07b4*/ 	.word	0x00002c50
        /*07b8*/ 	.word	0x000000ff
        /*07bc*/ 	.word	0x00000000
        /*07c0*/ 	.short	0x010a
        /*07c2*/ 	.byte	0x05
	.zero		1


	//   ....[109]....
        /*07c4*/ 	.word	0x00002ce0
        /*07c8*/ 	.word	0x000000ff
        /*07cc*/ 	.word	0x00000000
        /*07d0*/ 	.short	0x010a
        /*07d2*/ 	.byte	0x05
	.zero		1


	//   ....[110]....
        /*07d4*/ 	.word	0x00002d70
        /*07d8*/ 	.word	0x000000ff
        /*07dc*/ 	.word	0x00000000
        /*07e0*/ 	.short	0x010a
        /*07e2*/ 	.byte	0x05
	.zero		1


	//   ....[111]....
        /*07e4*/ 	.word	0x00002e00
        /*07e8*/ 	.word	0x000000ff
        /*07ec*/ 	.word	0x00000000
        /*07f0*/ 	.short	0x010a
        /*07f2*/ 	.byte	0x05
	.zero		1


	//   ....[112]....
        /*07f4*/ 	.word	0x00002e90
        /*07f8*/ 	.word	0x000000ff
        /*07fc*/ 	.word	0x00000000
        /*0800*/ 	.short	0x010a
        /*0802*/ 	.byte	0x05
	.zero		1


	//   ....[113]....
        /*0804*/ 	.word	0x00002f20
        /*0808*/ 	.word	0x000000ff
        /*080c*/ 	.word	0x00000000
        /*0810*/ 	.short	0x010a
        /*0812*/ 	.byte	0x05
	.zero		1


	//   ....[114]....
        /*0814*/ 	.word	0x00002fb0
        /*0818*/ 	.word	0x000000ff
        /*081c*/ 	.word	0x00000000
        /*0820*/ 	.short	0x010a
        /*0822*/ 	.byte	0x05
	.zero		1


	//   ....[115]....
        /*0824*/ 	.word	0x00003040
        /*0828*/ 	.word	0x000000ff
        /*082c*/ 	.word	0x00000000
        /*0830*/ 	.short	0x010a
        /*0832*/ 	.byte	0x05
	.zero		1


	//   ....[116]....
        /*0834*/ 	.word	0x000030d0
        /*0838*/ 	.word	0x000000ff
        /*083c*/ 	.word	0x00000000
        /*0840*/ 	.short	0x010a
        /*0842*/ 	.byte	0x05
	.zero		1


	//   ....[117]....
        /*0844*/ 	.word	0x00003160
        /*0848*/ 	.word	0x000000ff
        /*084c*/ 	.word	0x00000000
        /*0850*/ 	.short	0x010a
        /*0852*/ 	.byte	0x05
	.zero		1


	//   ....[118]....
        /*0854*/ 	.word	0x000031f0
        /*0858*/ 	.word	0x000000ff
        /*085c*/ 	.word	0x00000000
        /*0860*/ 	.short	0x010a
        /*0862*/ 	.byte	0x05
	.zero		1


	//   ....[119]....
        /*0864*/ 	.word	0x00003280
        /*0868*/ 	.word	0x000000ff
        /*086c*/ 	.word	0x00000000
        /*0870*/ 	.short	0x010a
        /*0872*/ 	.byte	0x05
	.zero		1


	//   ....[120]....
        /*0874*/ 	.word	0x00003310
        /*0878*/ 	.word	0x000000ff
        /*087c*/ 	.word	0x00000000
        /*0880*/ 	.short	0x010a
        /*0882*/ 	.byte	0x05
	.zero		1


	//   ....[121]....
        /*0884*/ 	.word	0x000033a0
        /*0888*/ 	.word	0x000000ff
        /*088c*/ 	.word	0x00000000
        /*0890*/ 	.short	0x010a
        /*0892*/ 	.byte	0x05
	.zero		1


	//   ....[122]....
        /*0894*/ 	.word	0x00003430
        /*0898*/ 	.word	0x000000ff
        /*089c*/ 	.word	0x00000000
        /*08a0*/ 	.short	0x010a
        /*08a2*/ 	.byte	0x05
	.zero		1


	//   ....[123]....
        /*08a4*/ 	.word	0x000034c0
        /*08a8*/ 	.word	0x000000ff
        /*08ac*/ 	.word	0x00000000
        /*08b0*/ 	.short	0x010a
        /*08b2*/ 	.byte	0x05
	.zero		1


	//   ....[124]....
        /*08b4*/ 	.word	0x00003550
        /*08b8*/ 	.word	0x000000ff
        /*08bc*/ 	.word	0x00000000
        /*08c0*/ 	.short	0x010a
        /*08c2*/ 	.byte	0x05
	.zero		1


	//   ....[125]....
        /*08c4*/ 	.word	0x000035e0
        /*08c8*/ 	.word	0x000000ff
        /*08cc*/ 	.word	0x00000000
        /*08d0*/ 	.short	0x010a
        /*08d2*/ 	.byte	0x05
	.zero		1


	//   ....[126]....
        /*08d4*/ 	.word	0x00003670
        /*08d8*/ 	.word	0x000000ff
        /*08dc*/ 	.word	0x00000000
        /*08e0*/ 	.short	0x010a
        /*08e2*/ 	.byte	0x05
	.zero		1


	//   ....[127]....
        /*08e4*/ 	.word	0x00003700
        /*08e8*/ 	.word	0x000000ff
        /*08ec*/ 	.word	0x00000000
        /*08f0*/ 	.short	0x010a
        /*08f2*/ 	.byte	0x05
	.zero		1


	//   ....[128]....
        /*08f4*/ 	.word	0x00003790
        /*08f8*/ 	.word	0x000000ff
        /*08fc*/ 	.word	0x00000000
        /*0900*/ 	.short	0x010a
        /*0902*/ 	.byte	0x05
	.zero		1


	//   ....[129]....
        /*0904*/ 	.word	0x00003820
        /*0908*/ 	.word	0x000000ff
        /*090c*/ 	.word	0x00000000
        /*0910*/ 	.short	0x010a
        /*0912*/ 	.byte	0x05
	.zero		1


	//   ....[130]....
        /*0914*/ 	.word	0x000038b0
        /*0918*/ 	.word	0x000000ff
        /*091c*/ 	.word	0x00000000
        /*0920*/ 	.short	0x010a
        /*0922*/ 	.byte	0x05
	.zero		1


	//   ....[131]....
        /*0924*/ 	.word	0x00003940
        /*0928*/ 	.word	0x000000ff
        /*092c*/ 	.word	0x00000000
        /*0930*/ 	.short	0x010a
        /*0932*/ 	.byte	0x05
	.zero		1


	//   ....[132]....
        /*0934*/ 	.word	0x000039d0
        /*0938*/ 	.word	0x000000ff
        /*093c*/ 	.word	0x00000000
        /*0940*/ 	.short	0x010a
        /*0942*/ 	.byte	0x05
	.zero		1


	//   ....[133]....
        /*0944*/ 	.word	0x00003a60
        /*0948*/ 	.word	0x000000ff
        /*094c*/ 	.word	0x00000000
        /*0950*/ 	.short	0x010a
        /*0952*/ 	.byte	0x05
	.zero		1


	//   ....[134]....
        /*0954*/ 	.word	0x00003af0
        /*0958*/ 	.word	0x000000ff
        /*095c*/ 	.word	0x00000000
        /*0960*/ 	.short	0x010a
        /*0962*/ 	.byte	0x05
	.zero		1


	//   ....[135]....
        /*0964*/ 	.word	0x00003b80
        /*0968*/ 	.word	0x000000ff
        /*096c*/ 	.word	0x00000000
        /*0970*/ 	.short	0x010a
        /*0972*/ 	.byte	0x05
	.zero		1


	//   ....[136]....
        /*0974*/ 	.word	0x00003c10
        /*0978*/ 	.word	0x000000ff
        /*097c*/ 	.word	0x00000000
        /*0980*/ 	.short	0x010a
        /*0982*/ 	.byte	0x05
	.zero		1


	//   ....[137]....
        /*0984*/ 	.word	0x00003ca0
        /*0988*/ 	.word	0x000000ff
        /*098c*/ 	.word	0x00000000
        /*0990*/ 	.short	0x010a
        /*0992*/ 	.byte	0x05
	.zero		1


	//   ....[138]....
        /*0994*/ 	.word	0x00003d30
        /*0998*/ 	.word	0x000000ff
        /*099c*/ 	.word	0x00000000
        /*09a0*/ 	.short	0x010a
        /*09a2*/ 	.byte	0x05
	.zero		1


	//   ....[139]....
        /*09a4*/ 	.word	0x00003dd0
        /*09a8*/ 	.word	0x00000000
        /*09ac*/ 	.word	0x00000000
        /*09b0*/ 	.short	0x010a
        /*09b2*/ 	.byte	0xff
	.zero		1


	//   ....[140]....
        /*09b4*/ 	.word	0x00003f00
        /*09b8*/ 	.word	0x00000000
        /*09bc*/ 	.word	0x000002c0
        /*09c0*/ 	.short	0x010a
        /*09c2*/ 	.byte	0xff
	.zero		1


	//   ....[141]....
        /*09c4*/ 	.word	0x00003f70
        /*09c8*/ 	.word	0x00000004
        /*09cc*/ 	.word	0x00000000
        /*09d0*/ 	.short	0x0101
        /*09d2*/ 	.byte	0xff
	.zero		1


	//   ....[142]....
        /*09d4*/ 	.word	0x00003f90
        /*09d8*/ 	.word	0x000000ff
        /*09dc*/ 	.word	0x00000270
        /*09e0*/ 	.short	0x010a
        /*09e2*/ 	.byte	0x05
	.zero		1


	//   ....[143]....
        /*09e4*/ 	.word	0x000040b0
        /*09e8*/ 	.word	0x00000000
        /*09ec*/ 	.word	0x00000260
        /*09f0*/ 	.short	0x010a
        /*09f2*/ 	.byte	0xff
	.zero		1


	//   ....[144]....
        /*09f4*/ 	.word	0x000041b0
        /*09f8*/ 	.word	0x00000000
        /*09fc*/ 	.word	0x00000000
        /*0a00*/ 	.short	0x0101
        /*0a02*/ 	.byte	0xff
	.zero		1


	//   ....[145]....
        /*0a04*/ 	.word	0x00004240
        /*0a08*/ 	.word	0x000000ff
        /*0a0c*/ 	.word	0x00000270
        /*0a10*/ 	.short	0x0106
        /*0a12*/ 	.byte	0x05
	.zero		1


	//   ....[146]....
        /*0a14*/ 	.word	0x00004260
        /*0a18*/ 	.word	0x000000ff
        /*0a1c*/ 	.word	0x00000270
        /*0a20*/ 	.short	0x010a
        /*0a22*/ 	.byte	0x05
	.zero		1


	//   ....[147]....
        /*0a24*/ 	.word	0x000042f0
        /*0a28*/ 	.word	0x000000ff
        /*0a2c*/ 	.word	0x00000270
        /*0a30*/ 	.short	0x0106
        /*0a32*/ 	.byte	0x04
	.zero		1


	//   ....[148]....
        /*0a34*/ 	.word	0x00004330
        /*0a38*/ 	.word	0x00000000
        /*0a3c*/ 	.word	0x00000270
        /*0a40*/ 	.short	0x010a
        /*0a42*/ 	.byte	0xff
	.zero		1


	//   ....[149]....
        /*0a44*/ 	.word	0x00004570
        /*0a48*/ 	.word	0x000000ff
        /*0a4c*/ 	.word	0x00000008
        /*0a50*/ 	.short	0x010a
        /*0a52*/ 	.byte	0x06
	.zero		1


	//   ....[150]....
        /*0a54*/ 	.word	0x00004590
        /*0a58*/ 	.word	0x000000ff
        /*0a5c*/ 	.word	0x00000008
        /*0a60*/ 	.short	0x010a
        /*0a62*/ 	.byte	0x06
	.zero		1


	//   ....[151]....
        /*0a64*/ 	.word	0x00004720
        /*0a68*/ 	.word	0x000000ff
        /*0a6c*/ 	.word	0x00000008
        /*0a70*/ 	.short	0x010a
        /*0a72*/ 	.byte	0x06
	.zero		1


	//   ....[152]....
        /*0a74*/ 	.word	0x00004740
        /*0a78*/ 	.word	0x000000ff
        /*0a7c*/ 	.word	0x00000008
        /*0a80*/ 	.short	0x010a
        /*0a82*/ 	.byte	0x06
	.zero		1


	//   ....[153]....
        /*0a84*/ 	.word	0x00004800
        /*0a88*/ 	.word	0x000000ff
        /*0a8c*/ 	.word	0x00000000
        /*0a90*/ 	.short	0x0101
        /*0a92*/ 	.byte	0x07
	.zero		1


	//   ....[154]....
        /*0a94*/ 	.word	0x00004b00
        /*0a98*/ 	.word	0x00000000
        /*0a9c*/ 	.word	0x00000260
        /*0aa0*/ 	.short	0x010a
        /*0aa2*/ 	.byte	0xff
	.zero		1


	//   ....[155]....
        /*0aa4*/ 	.word	0x00004bc0
        /*0aa8*/ 	.word	0x00000000
        /*0aac*/ 	.word	0x00000000
        /*0ab0*/ 	.short	0x0101
        /*0ab2*/ 	.byte	0xff
	.zero		1


	//   ....[156]....
        /*0ab4*/ 	.word	0x00004c80
        /*0ab8*/ 	.word	0x000000ff
        /*0abc*/ 	.word	0x00000000
        /*0ac0*/ 	.short	0x010a
        /*0ac2*/ 	.byte	0x06
	.zero		1


	//   ....[157]....
        /*0ac4*/ 	.word	0x00004c90
        /*0ac8*/ 	.word	0x000000ff
        /*0acc*/ 	.word	0x000002a0
        /*0ad0*/ 	.short	0x010a
        /*0ad2*/ 	.byte	0x0a
	.zero		1


	//   ....[158]....
        /*0ad4*/ 	.word	0x00004d40
        /*0ad8*/ 	.word	0x000000ff
        /*0adc*/ 	.word	0x00000000
        /*0ae0*/ 	.short	0x010a
        /*0ae2*/ 	.byte	0x09
	.zero		1


	//   ....[159]....
        /*0ae4*/ 	.word	0x00004e80
        /*0ae8*/ 	.word	0x000000ff
        /*0aec*/ 	.word	0x00000000
        /*0af0*/ 	.short	0x010a
        /*0af2*/ 	.byte	0x06
	.zero		1


	//   ....[160]....
        /*0af4*/ 	.word	0x000050d0
        /*0af8*/ 	.word	0x000000ff
        /*0afc*/ 	.word	0x00000000
        /*0b00*/ 	.short	0x010a
        /*0b02*/ 	.byte	0x07
	.zero		1


	//   ....[161]....
        /*0b04*/ 	.word	0x00005160
        /*0b08*/ 	.word	0x000000ff
        /*0b0c*/ 	.word	0x00000000
        /*0b10*/ 	.short	0x010a
        /*0b12*/ 	.byte	0x07
	.zero		1


	//   ....[162]....
        /*0b14*/ 	.word	0x000051f0
        /*0b18*/ 	.word	0x000000ff
        /*0b1c*/ 	.word	0x00000000
        /*0b20*/ 	.short	0x010a
        /*0b22*/ 	.byte	0x07
	.zero		1


	//   ....[163]....
        /*0b24*/ 	.word	0x00005290
        /*0b28*/ 	.word	0x00000000
        /*0b2c*/ 	.word	0x00000000
        /*0b30*/ 	.short	0x010a
        /*0b32*/ 	.byte	0xff
	.zero		1


	//   ....[164]....
        /*0b34*/ 	.word	0x000052d0
        /*0b38*/ 	.word	0x00000000
        /*0b3c*/ 	.word	0x00000000
        /*0b40*/ 	.short	0x010a
        /*0b42*/ 	.byte	0xff
	.zero		1


	//   ....[165]....
        /*0b44*/ 	.word	0x00005340
        /*0b48*/ 	.word	0x000000ff
        /*0b4c*/ 	.word	0x00000000
        /*0b50*/ 	.short	0x0101
        /*0b52*/ 	.byte	0x05
	.zero		1


	//   ....[166]....
        /*0b54*/ 	.word	0x00005380
        /*0b58*/ 	.word	0x000000ff
        /*0b5c*/ 	.word	0x000002e0
        /*0b60*/ 	.short	0x010a
        /*0b62*/ 	.byte	0x08
	.zero		1


	//   ....[167]....
        /*0b64*/ 	.word	0x000053d0
        /*0b68*/ 	.word	0x000000ff
        /*0b6c*/ 	.word	0x00000000
        /*0b70*/ 	.short	0x0101
        /*0b72*/ 	.byte	0x05
	.zero		1


	//   ....[168]....
        /*0b74*/ 	.word	0x000057e0
        /*0b78*/ 	.word	0x00000000
        /*0b7c*/ 	.word	0x00000260
        /*0b80*/ 	.short	0x010a
        /*0b82*/ 	.byte	0xff
	.zero		1


	//   ....[169]....
        /*0b84*/ 	.word	0x000058d0
        /*0b88*/ 	.word	0x00000000
        /*0b8c*/ 	.word	0x00000000
        /*0b90*/ 	.short	0x0101
        /*0b92*/ 	.byte	0xff
	.zero		1


	//   ....[170]....
        /*0b94*/ 	.word	0x00005bf0
        /*0b98*/ 	.word	0x000000ff
        /*0b9c*/ 	.word	0x00000258
        /*0ba0*/ 	.short	0x010a
        /*0ba2*/ 	.byte	0x06
	.zero		1


	//   ....[171]....
        /*0ba4*/ 	.word	0x00005d70
        /*0ba8*/ 	.word	0x000000ff
        /*0bac*/ 	.word	0x00000248
        /*0bb0*/ 	.short	0x010a
        /*0bb2*/ 	.byte	0x06
	.zero		1


	//   ....[172]....
        /*0bb4*/ 	.word	0x000060a0
        /*0bb8*/ 	.word	0x000000ff
        /*0bbc*/ 	.word	0x00000240
        /*0bc0*/ 	.short	0x010b
        /*0bc2*/ 	.byte	0x06
	.zero		1


	//   ....[173]....
        /*0bc4*/ 	.word	0x000060c0
        /*0bc8*/ 	.word	0x000000ff
        /*0bcc*/ 	.word	0x00000000
        /*0bd0*/ 	.short	0x0101
        /*0bd2*/ 	.byte	0x25
	.zero		1


	//   ....[174]....
        /*0bd4*/ 	.word	0x00006100
        /*0bd8*/ 	.word	0x00000000
        /*0bdc*/ 	.word	0x00000248
        /*0be0*/ 	.short	0x010a
        /*0be2*/ 	.byte	0xff
	.zero		1


	//   ....[175]....
        /*0be4*/ 	.word	0x00006470
        /*0be8*/ 	.word	0x00000000
        /*0bec*/ 	.word	0x00000260
        /*0bf0*/ 	.short	0x010a
        /*0bf2*/ 	.byte	0xff
	.zero		1


	//   ....[176]....
        /*0bf4*/ 	.word	0x00006580
        /*0bf8*/ 	.word	0x00000000
        /*0bfc*/ 	.word	0x00000000
        /*0c00*/ 	.short	0x0101
        /*0c02*/ 	.byte	0xff
	.zero		1


	//   ....[177]....
        /*0c04*/ 	.word	0x00006ef0
        /*0c08*/ 	.word	0x000000ff
        /*0c0c*/ 	.word	0x00000240
        /*0c10*/ 	.short	0x010a
        /*0c12*/ 	.byte	0x2b
	.zero		1


	//   ....[178]....
        /*0c14*/ 	.word	0x00006f00
        /*0c18*/ 	.word	0x00000071
        /*0c1c*/ 	.word	0x00000280
        /*0c20*/ 	.short	0x010a
        /*0c22*/ 	.byte	0xff
	.zero		1


	//   ....[179]....
        /*0c24*/ 	.word	0x00007050
        /*0c28*/ 	.word	0x000000ff
        /*0c2c*/ 	.word	0x00000240
        /*0c30*/ 	.short	0x010a
        /*0c32*/ 	.byte	0x2b
	.zero		1


	//   ....[180]....
        /*0c34*/ 	.word	0x00007130
        /*0c38*/ 	.word	0x000000ff
        /*0c3c*/ 	.word	0x00000000
        /*0c40*/ 	.short	0x0101
        /*0c42*/ 	.byte	0x04
	.zero		1


	//   ....[181]....
        /*0c44*/ 	.word	0x00007190
        /*0c48*/ 	.word	0x00000071
        /*0c4c*/ 	.word	0x00000280
        /*0c50*/ 	.short	0x010a
        /*0c52*/ 	.byte	0xff
	.zero		1


	//   ....[182]....
        /*0c54*/ 	.word	0x00007430
        /*0c58*/ 	.word	0x00000071
        /*0c5c*/ 	.word	0x00000000
        /*0c60*/ 	.short	0x0101
        /*0c62*/ 	.byte	0xff
	.zero		1


	//   ....[183]....
        /*0c64*/ 	.word	0x00007dd0
        /*0c68*/ 	.word	0x00000003
        /*0c6c*/ 	.word	0x000002d0
        /*0c70*/ 	.short	0x010a
        /*0c72*/ 	.byte	0xff
	.zero		1


	//   ....[184]....
        /*0c74*/ 	.word	0x00007e30
        /*0c78*/ 	.word	0x00000002
        /*0c7c*/ 	.word	0x00000120
        /*0c80*/ 	.short	0x010a
        /*0c82*/ 	.byte	0xff
	.zero		1


	//   ....[185]....
        /*0c84*/ 	.word	0x00007e90
        /*0c88*/ 	.word	0x00000002
        /*0c8c*/ 	.word	0x00000120
        /*0c90*/ 	.short	0x010a
        /*0c92*/ 	.byte	0xff
	.zero		1


	//   ....[186]....
        /*0c94*/ 	.word	0x00007ee0
        /*0c98*/ 	.word	0x00000002
        /*0c9c*/ 	.word	0x00000260
        /*0ca0*/ 	.short	0x010a
        /*0ca2*/ 	.byte	0xff
	.zero		1


	//   ....[187]....
        /*0ca4*/ 	.word	0x00007f40
        /*0ca8*/ 	.word	0x00000000
        /*0cac*/ 	.word	0x00000000
        /*0cb0*/ 	.short	0x010a
        /*0cb2*/ 	.byte	0xff
	.zero		1


	//   ....[188]....
        /*0cb4*/ 	.word	0x00007fa0
        /*0cb8*/ 	.word	0x00000000
        /*0cbc*/ 	.word	0x00000000
        /*0cc0*/ 	.short	0x010a
        /*0cc2*/ 	.byte	0xff
	.zero		1


	//   ....[189]....
        /*0cc4*/ 	.word	0x00008000
        /*0cc8*/ 	.word	0x00000000
        /*0ccc*/ 	.word	0x00000000
        /*0cd0*/ 	.short	0x010a
        /*0cd2*/ 	.byte	0xff
	.zero		1


	//   ....[190]....
        /*0cd4*/ 	.word	0x00008060
        /*0cd8*/ 	.word	0x00000000
        /*0cdc*/ 	.word	0x00000000
        /*0ce0*/ 	.short	0x010a
        /*0ce2*/ 	.byte	0xff
	.zero		1


	//   ....[191]....
        /*0ce4*/ 	.word	0x000080c0
        /*0ce8*/ 	.word	0x00000000
        /*0cec*/ 	.word	0x00000000
        /*0cf0*/ 	.short	0x010a
        /*0cf2*/ 	.byte	0xff
	.zero		1


	//   ....[192]....
        /*0cf4*/ 	.word	0x00008120
        /*0cf8*/ 	.word	0x00000000
        /*0cfc*/ 	.word	0x00000000
        /*0d00*/ 	.short	0x010a
        /*0d02*/ 	.byte	0xff
	.zero		1


	//   ....[193]....
        /*0d04*/ 	.word	0x00008180
        /*0d08*/ 	.word	0x00000000
        /*0d0c*/ 	.word	0x00000000
        /*0d10*/ 	.short	0x010a
        /*0d12*/ 	.byte	0xff
	.zero		1


	//   ....[194]....
        /*0d14*/ 	.word	0x000081e0
        /*0d18*/ 	.word	0x00000000
        /*0d1c*/ 	.word	0x00000000
        /*0d20*/ 	.short	0x010a
        /*0d22*/ 	.byte	0xff
	.zero		1


	//   ....[195]....
        /*0d24*/ 	.word	0x00008240
        /*0d28*/ 	.word	0x00000000
        /*0d2c*/ 	.word	0x00000000
        /*0d30*/ 	.short	0x010a
        /*0d32*/ 	.byte	0xff
	.zero		1


	//   ....[196]....
        /*0d34*/ 	.word	0x000082a0
        /*0d38*/ 	.word	0x00000000
        /*0d3c*/ 	.word	0x00000000
        /*0d40*/ 	.short	0x010a
        /*0d42*/ 	.byte	0xff
	.zero		1


	//   ....[197]....
        /*0d44*/ 	.word	0x00008300
        /*0d48*/ 	.word	0x00000000
        /*0d4c*/ 	.word	0x00000000
        /*0d50*/ 	.short	0x010a
        /*0d52*/ 	.byte	0xff
	.zero		1


	//   ....[198]....
        /*0d54*/ 	.word	0x00008360
        /*0d58*/ 	.word	0x00000000
        /*0d5c*/ 	.word	0x00000000
        /*0d60*/ 	.short	0x010a
        /*0d62*/ 	.byte	0xff
	.zero		1


	//   ....[199]....
        /*0d64*/ 	.word	0x000083c0
        /*0d68*/ 	.word	0x00000000
        /*0d6c*/ 	.word	0x00000000
        /*0d70*/ 	.short	0x010a
        /*0d72*/ 	.byte	0xff
	.zero		1


	//   ....[200]....
        /*0d74*/ 	.word	0x00008420
        /*0d78*/ 	.word	0x00000000
        /*0d7c*/ 	.word	0x00000000
        /*0d80*/ 	.short	0x010a
        /*0d82*/ 	.byte	0xff
	.zero		1


	//   ....[201]....
        /*0d84*/ 	.word	0x00008480
        /*0d88*/ 	.word	0x00000000
        /*0d8c*/ 	.word	0x00000000
        /*0d90*/ 	.short	0x010a
        /*0d92*/ 	.byte	0xff
	.zero		1


	//   ....[202]....
        /*0d94*/ 	.word	0x000084e0
        /*0d98*/ 	.word	0x00000000
        /*0d9c*/ 	.word	0x00000000
        /*0da0*/ 	.short	0x010a
        /*0da2*/ 	.byte	0xff
	.zero		1


	//   ....[203]....
        /*0da4*/ 	.word	0x00008540
        /*0da8*/ 	.word	0x00000000
        /*0dac*/ 	.word	0x00000000
        /*0db0*/ 	.short	0x010a
        /*0db2*/ 	.byte	0xff
	.zero		1


	//   ....[204]....
        /*0db4*/ 	.word	0x000085a0
        /*0db8*/ 	.word	0x00000000
        /*0dbc*/ 	.word	0x00000000
        /*0dc0*/ 	.short	0x010a
        /*0dc2*/ 	.byte	0xff
	.zero		1


	//   ....[205]....
        /*0dc4*/ 	.word	0x00008600
        /*0dc8*/ 	.word	0x00000000
        /*0dcc*/ 	.word	0x00000000
        /*0dd0*/ 	.short	0x010a
        /*0dd2*/ 	.byte	0xff
	.zero		1


	//   ....[206]....
        /*0dd4*/ 	.word	0x00008660
        /*0dd8*/ 	.word	0x00000000
        /*0ddc*/ 	.word	0x00000000
        /*0de0*/ 	.short	0x010a
        /*0de2*/ 	.byte	0xff
	.zero		1


	//   ....[207]....
        /*0de4*/ 	.word	0x000086c0
        /*0de8*/ 	.word	0x00000000
        /*0dec*/ 	.word	0x00000000
        /*0df0*/ 	.short	0x010a
        /*0df2*/ 	.byte	0xff
	.zero		1


	//   ....[208]....
        /*0df4*/ 	.word	0x00008720
        /*0df8*/ 	.word	0x00000000
        /*0dfc*/ 	.word	0x00000000
        /*0e00*/ 	.short	0x010a
        /*0e02*/ 	.byte	0xff
	.zero		1


	//   ....[209]....
        /*0e04*/ 	.word	0x00008780
        /*0e08*/ 	.word	0x00000000
        /*0e0c*/ 	.word	0x00000000
        /*0e10*/ 	.short	0x010a
        /*0e12*/ 	.byte	0xff
	.zero		1


	//   ....[210]....
        /*0e14*/ 	.word	0x000087e0
        /*0e18*/ 	.word	0x00000000
        /*0e1c*/ 	.word	0x00000000
        /*0e20*/ 	.short	0x010a
        /*0e22*/ 	.byte	0xff
	.zero		1


	//   ....[211]....
        /*0e24*/ 	.word	0x00008840
        /*0e28*/ 	.word	0x00000000
        /*0e2c*/ 	.word	0x00000000
        /*0e30*/ 	.short	0x010a
        /*0e32*/ 	.byte	0xff
	.zero		1


	//   ....[212]....
        /*0e34*/ 	.word	0x000088a0
        /*0e38*/ 	.word	0x00000000
        /*0e3c*/ 	.word	0x00000000
        /*0e40*/ 	.short	0x010a
        /*0e42*/ 	.byte	0xff
	.zero		1


	//   ....[213]....
        /*0e44*/ 	.word	0x00008900
        /*0e48*/ 	.word	0x00000000
        /*0e4c*/ 	.word	0x00000000
        /*0e50*/ 	.short	0x010a
        /*0e52*/ 	.byte	0xff
	.zero		1


	//   ....[214]....
        /*0e54*/ 	.word	0x00008960
        /*0e58*/ 	.word	0x00000000
        /*0e5c*/ 	.word	0x00000000
        /*0e60*/ 	.short	0x010a
        /*0e62*/ 	.byte	0xff
	.zero		1


	//   ....[215]....
        /*0e64*/ 	.word	0x000089c0
        /*0e68*/ 	.word	0x00000000
        /*0e6c*/ 	.word	0x00000000
        /*0e70*/ 	.short	0x010a
        /*0e72*/ 	.byte	0xff
	.zero		1


	//   ....[216]....
        /*0e74*/ 	.word	0x00008a20
        /*0e78*/ 	.word	0x00000000
        /*0e7c*/ 	.word	0x00000000
        /*0e80*/ 	.short	0x010a
        /*0e82*/ 	.byte	0xff
	.zero		1


	//   ....[217]....
        /*0e84*/ 	.word	0x00008a80
        /*0e88*/ 	.word	0x00000000
        /*0e8c*/ 	.word	0x00000000
        /*0e90*/ 	.short	0x010a
        /*0e92*/ 	.byte	0xff
	.zero		1


	//   ....[218]....
        /*0e94*/ 	.word	0x00008ae0
        /*0e98*/ 	.word	0x00000000
        /*0e9c*/ 	.word	0x00000000
        /*0ea0*/ 	.short	0x010a
        /*0ea2*/ 	.byte	0xff
	.zero		1


	//   ....[219]....
        /*0ea4*/ 	.word	0x00008b40
        /*0ea8*/ 	.word	0x00000000
        /*0eac*/ 	.word	0x00000000
        /*0eb0*/ 	.short	0x010a
        /*0eb2*/ 	.byte	0xff
	.zero		1


	//   ....[220]....
        /*0eb4*/ 	.word	0x00008ba0
        /*0eb8*/ 	.word	0x00000000
        /*0ebc*/ 	.word	0x00000000
        /*0ec0*/ 	.short	0x010a
        /*0ec2*/ 	.byte	0xff
	.zero		1


	//   ....[221]....
        /*0ec4*/ 	.word	0x00008c00
        /*0ec8*/ 	.word	0x00000000
        /*0ecc*/ 	.word	0x00000000
        /*0ed0*/ 	.short	0x010a
        /*0ed2*/ 	.byte	0xff
	.zero		1


	//   ....[222]....
        /*0ed4*/ 	.word	0x00008c50
        /*0ed8*/ 	.word	0x00000000
        /*0edc*/ 	.word	0x000002c0
        /*0ee0*/ 	.short	0x010a
        /*0ee2*/ 	.byte	0xff
	.zero		1


	//   ....[223]....
        /*0ee4*/ 	.word	0x00008cb0
        /*0ee8*/ 	.word	0x00000000
        /*0eec*/ 	.word	0x00000270
        /*0ef0*/ 	.short	0x010a
        /*0ef2*/ 	.byte	0xff
	.zero		1


	//   ....[224]....
        /*0ef4*/ 	.word	0x00008d00
        /*0ef8*/ 	.word	0x00000000
        /*0efc*/ 	.word	0x00000260
        /*0f00*/ 	.short	0x010a
        /*0f02*/ 	.byte	0xff
	.zero		1


	//   ....[225]....
        /*0f04*/ 	.word	0x00008d60
        /*0f08*/ 	.word	0x00000000
        /*0f0c*/ 	.word	0x00000270
        /*0f10*/ 	.short	0x010a
        /*0f12*/ 	.byte	0xff
	.zero		1


	//   ....[226]....
        /*0f14*/ 	.word	0x00008dc0
        /*0f18*/ 	.word	0x00000004
        /*0f1c*/ 	.word	0x00000008
        /*0f20*/ 	.short	0x010a
        /*0f22*/ 	.byte	0xff
	.zero		1


	//   ....[227]....
        /*0f24*/ 	.word	0x00008ea0
        /*0f28*/ 	.word	0x00000002
        /*0f2c*/ 	.word	0x00000008
        /*0f30*/ 	.short	0x010a
        /*0f32*/ 	.byte	0xff
	.zero		1


	//   ....[228]....
        /*0f34*/ 	.word	0x00008ef0
        /*0f38*/ 	.word	0x00000000
        /*0f3c*/ 	.word	0x00000260
        /*0f40*/ 	.short	0x010a
        /*0f42*/ 	.byte	0xff
	.zero		1


	//   ....[229]....
        /*0f44*/ 	.word	0x00008f50
        /*0f48*/ 	.word	0x00000000
        /*0f4c*/ 	.word	0x000002a0
        /*0f50*/ 	.short	0x010a
        /*0f52*/ 	.byte	0xff
	.zero		1


	//   ....[230]....
        /*0f54*/ 	.word	0x00008fb0
        /*0f58*/ 	.word	0x00000000
        /*0f5c*/ 	.word	0x00000000
        /*0f60*/ 	.short	0x010a
        /*0f62*/ 	.byte	0xff
	.zero		1


	//   ....[231]....
        /*0f64*/ 	.word	0x00009010
        /*0f68*/ 	.word	0x00000000
        /*0f6c*/ 	.word	0x00000000
        /*0f70*/ 	.short	0x010a
        /*0f72*/ 	.byte	0xff
	.zero		1


	//   ....[232]....
        /*0f74*/ 	.word	0x00009070
        /*0f78*/ 	.word	0x00000000
        /*0f7c*/ 	.word	0x00000000
        /*0f80*/ 	.short	0x010a
        /*0f82*/ 	.byte	0xff
	.zero		1


	//   ....[233]....
        /*0f84*/ 	.word	0x000090d0
        /*0f88*/ 	.word	0x00000000
        /*0f8c*/ 	.word	0x00000000
        /*0f90*/ 	.short	0x010a
        /*0f92*/ 	.byte	0xff
	.zero		1


	//   ....[234]....
        /*0f94*/ 	.word	0x00009130
        /*0f98*/ 	.word	0x00000000
        /*0f9c*/ 	.word	0x000002e0
        /*0fa0*/ 	.short	0x010a
        /*0fa2*/ 	.byte	0xff
	.zero		1


	//   ....[235]....
        /*0fa4*/ 	.word	0x00009180
        /*0fa8*/ 	.word	0x00000000
        /*0fac*/ 	.word	0x00000260
        /*0fb0*/ 	.short	0x010a
        /*0fb2*/ 	.byte	0xff
	.zero		1


	//   ....[236]....
        /*0fb4*/ 	.word	0x000091e0
        /*0fb8*/ 	.word	0x00000000
        /*0fbc*/ 	.word	0x00000258
        /*0fc0*/ 	.short	0x010a
        /*0fc2*/ 	.byte	0xff
	.zero		1


	//   ....[237]....
        /*0fc4*/ 	.word	0x00009240
        /*0fc8*/ 	.word	0x00000003
        /*0fcc*/ 	.word	0x00000248
        /*0fd0*/ 	.short	0x010a
        /*0fd2*/ 	.byte	0xff
	.zero		1


	//   ....[238]....
        /*0fd4*/ 	.word	0x00009290
        /*0fd8*/ 	.word	0x00000000
        /*0fdc*/ 	.word	0x00000260
        /*0fe0*/ 	.short	0x010a
        /*0fe2*/ 	.byte	0xff
	.zero		1


	//   ....[239]....
        /*0fe4*/ 	.word	0x000092f0
        /*0fe8*/ 	.word	0x00000000
        /*0fec*/ 	.word	0x00000240
        /*0ff0*/ 	.short	0x010a
        /*0ff2*/ 	.byte	0xff
	.zero		1


	//   ....[240]....
        /*0ff4*/ 	.word	0x00009340
        /*0ff8*/ 	.word	0x00000071
        /*0ffc*/ 	.word	0x00000280
        /*1000*/ 	.short	0x010a
        /*1002*/ 	.byte	0xff
	.zero		1


	//----- nvinfo : EIATTR_NUM_MBARRIERS
	.align		4
.L_47:
        /*1004*/ 	.byte	0x03, 0x38
        /*1006*/ 	.short	0x005d


	//----- nvinfo : EIATTR_EXIT_INSTR_OFFSETS
	.align		4
        /*1008*/ 	.byte	0x04, 0x1c
        /*100a*/ 	.short	(.L_49 - .L_48)


	//   ....[0]....
.L_48:
        /*100c*/ 	.word	0x00003e00


	//   ....[1]....
        /*1010*/ 	.word	0x00004300


	//   ....[2]....
        /*1014*/ 	.word	0x00004360


	//   ....[3]....
        /*1018*/ 	.word	0x00005600


	//   ....[4]....
        /*101c*/ 	.word	0x00006130


	//   ....[5]....
        /*1020*/ 	.word	0x00006170


	//   ....[6]....
        /*1024*/ 	.word	0x00007dc0


	//----- nvinfo : EIATTR_MAX_THREADS
	.align		4
.L_49:
        /*1028*/ 	.byte	0x04, 0x05
        /*102a*/ 	.short	(.L_51 - .L_50)
.L_50:
        /*102c*/ 	.word	0x00000100
        /*1030*/ 	.word	0x00000001
        /*1034*/ 	.word	0x00000001


	//----- nvinfo : EIATTR_CRS_STACK_SIZE
	.align		4
.L_51:
        /*1038*/ 	.byte	0x04, 0x1e
        /*103a*/ 	.short	(.L_53 - .L_52)
.L_52:
        /*103c*/ 	.word	0x00000000


	//----- nvinfo : EIATTR_CBANK_PARAM_SIZE
	.align		4
.L_53:
        /*1040*/ 	.byte	0x03, 0x19
        /*1042*/ 	.short	0x0800


	//----- nvinfo : EIATTR_PARAM_CBANK
	.align		4
        /*1044*/ 	.byte	0x04, 0x0a
        /*1046*/ 	.short	(.L_55 - .L_54)
	.align		4
.L_54:
        /*1048*/ 	.word	index@(.nv.constant0._ZN7cutlass13device_kernelINS_4gemm6kernel13GemmUniversalIN4cute5tupleIJiiiiEEENS1_10collective13CollectiveMmaINS1_35MainloopSm100TmaUmmaWarpSpecializedILi36ELi2ELi4ENS5_IJNS4_1CILi2EEENSA_ILi1EEESC_EEEEENS5_IJNSA_ILi128EEENSA_ILi64EEESG_EEENS_12float_e4m3_tENS5_IJlSC_lEEESI_SJ_NS4_8TiledMMAINS4_8MMA_AtomIJNS4_10MMA_TraitsINS4_25SM100_MMA_F8F6F4_2x1SM_SSEJSI_SI_fSF_SG_NS4_17integral_constantINS4_4UMMA5MajorELSQ_0EEESR_NSO_INSP_7ScaleInELSS_0EEEST_EEEEEENS4_6LayoutINS5_IJSC_SC_SC_EEENS5_IJNSA_ILi0EEESY_SY_EEEEENS5_IJNS4_10UnderscoreES11_S11_EEEEENS4_18SM100_TMA_2SM_LOADENS4_14ComposedLayoutINS4_7SwizzleILi2ELi4ELi3EEENS4_18smem_ptr_flag_bitsILi8EEENSW_INS5_IJNSA_ILi8EEESG_EEENS5_IJSG_SC_EEEEEEEvNS4_8identityES14_S1E_vS1F_EENS_8epilogue10collective18CollectiveEpilogueINS1H_23Sm100TmaWarpSpecializedILi1ELi1ELi32ELb0ELb0EEEJNS5_IJSG_SG_SG_EEENS5_IJNSW_ISG_SC_EES1N_EEESI_SJ_SI_SJ_NS1H_6fusion15FusionCallbacksIS1L_NS1P_17LinearCombinationISI_fSI_fLNS_15FloatRoundStyleE2EEES1M_S1O_JEEENS4_5SM1004TMEM4LOAD26SM100_TMEM_LOAD_32dp32b32xENS4_13SM90_TMA_LOADES1E_NS4_39AutoVectorizingCopyWithAssumedAlignmentILi128EEENS4_14SM90_TMA_STOREES1E_S21_S21_EEEvvEEEEvNT_6ParamsE)
        /*104c*/ 	.short	0x0380
        /*104e*/ 	.short	0x0800


	//----- nvinfo : EIATTR_SW_WAR
	.align		4
.L_55:
        /*1050*/ 	.byte	0x04, 0x36
        /*1052*/ 	.short	(.L_57 - .L_56)
.L_56:
        /*1054*/ 	.word	0x00000008
.L_57:


//--------------------- .nv.callgraph             --------------------------
	.section	.nv.callgraph,"",@"SHT_CUDA_CALLGRAPH"
	.align	4
	.sectionentsize	8
	.align		4
        /*0000*/ 	.word	0x00000000
	.align		4
        /*0004*/ 	.word	0xffffffff
	.align		4
        /*0008*/ 	.word	index@(_ZN7cutlass13device_kernelINS_4gemm6kernel13GemmUniversalIN4cute5tupleIJiiiiEEENS1_10collective13CollectiveMmaINS1_35MainloopSm100TmaUmmaWarpSpecializedILi36ELi2ELi4ENS5_IJNS4_1CILi2EEENSA_ILi1EEESC_EEEEENS5_IJNSA_ILi128EEENSA_ILi64EEESG_EEENS_12float_e4m3_tENS5_IJlSC_lEEESI_SJ_NS4_8TiledMMAINS4_8MMA_AtomIJNS4_10MMA_TraitsINS4_25SM100_MMA_F8F6F4_2x1SM_SSEJSI_SI_fSF_SG_NS4_17integral_constantINS4_4UMMA5MajorELSQ_0EEESR_NSO_INSP_7ScaleInELSS_0EEEST_EEEEEENS4_6LayoutINS5_IJSC_SC_SC_EEENS5_IJNSA_ILi0EEESY_SY_EEEEENS5_IJNS4_10UnderscoreES11_S11_EEEEENS4_18SM100_TMA_2SM_LOADENS4_14ComposedLayoutINS4_7SwizzleILi2ELi4ELi3EEENS4_18smem_ptr_flag_bitsILi8EEENSW_INS5_IJNSA_ILi8EEESG_EEENS5_IJSG_SC_EEEEEEEvNS4_8identityES14_S1E_vS1F_EENS_8epilogue10collective18CollectiveEpilogueINS1H_23Sm100TmaWarpSpecializedILi1ELi1ELi32ELb0ELb0EEEJNS5_IJSG_SG_SG_EEENS5_IJNSW_ISG_SC_EES1N_EEESI_SJ_SI_SJ_NS1H_6fusion15FusionCallbacksIS1L_NS1P_17LinearCombinationISI_fSI_fLNS_15FloatRoundStyleE2EEES1M_S1O_JEEENS4_5SM1004TMEM4LOAD26SM100_TMEM_LOAD_32dp32b32xENS4_13SM90_TMA_LOADES1E_NS4_39AutoVectorizingCopyWithAssumedAlignmentILi128EEENS4_14SM90_TMA_STOREES1E_S21_S21_EEEvvEEEEvNT_6ParamsE)
	.align		4
        /*000c*/ 	.word	index@(__assertfail)
	.align		4
        /*0010*/ 	.word	0x00000000
	.align		4
        /*0014*/ 	.word	0xfffffffe
	.align		4
        /*0018*/ 	.word	0x00000000
	.align		4
        /*001c*/ 	.word	0xfffffffd
	.align		4
        /*0020*/ 	.word	0x00000000
	.align		4
        /*0024*/ 	.word	0xfffffffc


//--------------------- .nv.constant4             --------------------------
	.section	.nv.constant4,"a",@progbits
	.align	8
	.align		8
.nv.constant4:
        /*0000*/ 	.dword	__assertfail
	.align		8
        /*0008*/ 	.dword	__unnamed_1
	.align		8
        /*0010*/ 	.dword	__unnamed_2
	.align		8
        /*0018*/ 	.dword	_ZN39_INTERNAL_7ae6005e_4_k_cu_021673a6_33724cuda3std3__45__cpo5beginE
	.align		8
        /*0020*/ 	.dword	_ZN39_INTERNAL_7ae6005e_4_k_cu_021673a6_33724cuda3std3__45__cpo3endE
	.align		8
        /*0028*/ 	.dword	_ZN39_INTERNAL_7ae6005e_4_k_cu_021673a6_33724cuda3std3__45__cpo6cbeginE
	.align		8
        /*0030*/ 	.dword	_ZN39_INTERNAL_7ae6005e_4_k_cu_021673a6_33724cuda3std3__45__cpo4cendE
	.align		8
        /*0038*/ 	.dword	_ZN39_INTERNAL_7ae6005e_4_k_cu_021673a6_33724cuda3std3__441_GLOBAL__N__7ae6005e_4_k_cu_021673a6_33726ignoreE
	.align		8
        /*0040*/ 	.dword	_ZN39_INTERNAL_7ae6005e_4_k_cu_021673a6_33724cuda3std3__419piecewise_constructE
	.align		8
        /*0048*/ 	.dword	_ZN39_INTERNAL_7ae6005e_4_k_cu_021673a6_33724cuda3std3__48in_placeE
	.align		8
        /*0050*/ 	.dword	_ZN39_INTERNAL_7ae6005e_4_k_cu_021673a6_33724cuda3std6ranges3__45__cpo4swapE
	.align		8
        /*0058*/ 	.dword	_ZN39_INTERNAL_7ae6005e_4_k_cu_021673a6_33724cuda3std6ranges3__45__cpo9iter_moveE
	.align		8
        /*0060*/ 	.dword	_ZN39_INTERNAL_7ae6005e_4_k_cu_021673a6_33724cute7productE
	.align		8
        /*0068*/ 	.dword	_ZN39_INTERNAL_7ae6005e_4_k_cu_021673a6_33724cute1_E
	.align		8
        /*0070*/ 	.dword	$str$25
	.align		8
        /*0078*/ 	.dword	$str$26
	.align		8
        /*0080*/ 	.dword	$str$27
	.align		8
        /*0088*/ 	.dword	$str$28


//--------------------- .text._ZN7cutlass13device_kernelINS_4gemm6kernel13GemmUniversalIN4cute5tupleIJiiiiEEENS1_10collective13CollectiveMmaINS1_35MainloopSm100TmaUmmaWarpSpecializedILi36ELi2ELi4ENS5_IJNS4_1CILi2EEENSA_ILi1EEESC_EEEEENS5_IJNSA_ILi128EEENSA_ILi64EEESG_EEENS_12float_e4m3_tENS5_IJlSC_lEEESI_SJ_NS4_8TiledMMAINS4_8MMA_AtomIJNS4_10MMA_TraitsINS4_25SM100_MMA_F8F6F4_2x1SM_SSEJSI_SI_fSF_SG_NS4_17integral_constantINS4_4UMMA5MajorELSQ_0EEESR_NSO_INSP_7ScaleInELSS_0EEEST_EEEEEENS4_6LayoutINS5_IJSC_SC_SC_EEENS5_IJNSA_ILi0EEESY_SY_EEEEENS5_IJNS4_10UnderscoreES11_S11_EEEEENS4_18SM100_TMA_2SM_LOADENS4_14ComposedLayoutINS4_7SwizzleILi2ELi4ELi3EEENS4_18smem_ptr_flag_bitsILi8EEENSW_INS5_IJNSA_ILi8EEESG_EEENS5_IJSG_SC_EEEEEEEvNS4_8identityES14_S1E_vS1F_EENS_8epilogue10collective18CollectiveEpilogueINS1H_23Sm100TmaWarpSpecializedILi1ELi1ELi32ELb0ELb0EEEJNS5_IJSG_SG_SG_EEENS5_IJNSW_ISG_SC_EES1N_EEESI_SJ_SI_SJ_NS1H_6fusion15FusionCallbacksIS1L_NS1P_17LinearCombinationISI_fSI_fLNS_15FloatRoundStyleE2EEES1M_S1O_JEEENS4_5SM1004TMEM4LOAD26SM100_TMEM_LOAD_32dp32b32xENS4_13SM90_TMA_LOADES1E_NS4_39AutoVectorizingCopyWithAssumedAlignmentILi128EEENS4_14SM90_TMA_STOREES1E_S21_S21_EEEvvEEEEvNT_6ParamsE --------------------------
	.section	.text._ZN7cutlass13device_kernelINS_4gemm6kernel13GemmUniversalIN4cute5tupleIJiiiiEEENS1_10collective13CollectiveMmaINS1_35MainloopSm100TmaUmmaWarpSpecializedILi36ELi2ELi4ENS5_IJNS4_1CILi2EEENSA_ILi1EEESC_EEEEENS5_IJNSA_ILi128EEENSA_ILi64EEESG_EEENS_12float_e4m3_tENS5_IJlSC_lEEESI_SJ_NS4_8TiledMMAINS4_8MMA_AtomIJNS4_10MMA_TraitsINS4_25SM100_MMA_F8F6F4_2x1SM_SSEJSI_SI_fSF_SG_NS4_17integral_constantINS4_4UMMA5MajorELSQ_0EEESR_NSO_INSP_7ScaleInELSS_0EEEST_EEEEEENS4_6LayoutINS5_IJSC_SC_SC_EEENS5_IJNSA_ILi0EEESY_SY_EEEEENS5_IJNS4_10UnderscoreES11_S11_EEEEENS4_18SM100_TMA_2SM_LOADENS4_14ComposedLayoutINS4_7SwizzleILi2ELi4ELi3EEENS4_18smem_ptr_flag_bitsILi8EEENSW_INS5_IJNSA_ILi8EEESG_EEENS5_IJSG_SC_EEEEEEEvNS4_8identityES14_S1E_vS1F_EENS_8epilogue10collective18CollectiveEpilogueINS1H_23Sm100TmaWarpSpecializedILi1ELi1ELi32ELb0ELb0EEEJNS5_IJSG_SG_SG_EEENS5_IJNSW_ISG_SC_EES1N_EEESI_SJ_SI_SJ_NS1H_6fusion15FusionCallbacksIS1L_NS1P_17LinearCombinationISI_fSI_fLNS_15FloatRoundStyleE2EEES1M_S1O_JEEENS4_5SM1004TMEM4LOAD26SM100_TMEM_LOAD_32dp32b32xENS4_13SM90_TMA_LOADES1E_NS4_39AutoVectorizingCopyWithAssumedAlignmentILi128EEENS4_14SM90_TMA_STOREES1E_S21_S21_EEEvvEEEEvNT_6ParamsE,"ax",@progbits
	.align	128
.text._ZN7cutlass13device_kernelINS_4gemm6kernel13GemmUniversalIN4cute5tupleIJiiiiEEENS1_10collective13CollectiveMmaINS1_35MainloopSm100TmaUmmaWarpSpecializedILi36ELi2ELi4ENS5_IJNS4_1CILi2EEENSA_ILi1EEESC_EEEEENS5_IJNSA_ILi128EEENSA_ILi64EEESG_EEENS_12float_e4m3_tENS5_IJlSC_lEEESI_SJ_NS4_8TiledMMAINS4_8MMA_AtomIJNS4_10MMA_TraitsINS4_25SM100_MMA_F8F6F4_2x1SM_SSEJSI_SI_fSF_SG_NS4_17integral_constantINS4_4UMMA5MajorELSQ_0EEESR_NSO_INSP_7ScaleInELSS_0EEEST_EEEEEENS4_6LayoutINS5_IJSC_SC_SC_EEENS5_IJNSA_ILi0EEESY_SY_EEEEENS5_IJNS4_10UnderscoreES11_S11_EEEEENS4_18SM100_TMA_2SM_LOADENS4_14ComposedLayoutINS4_7SwizzleILi2ELi4ELi3EEENS4_18smem_ptr_flag_bitsILi8EEENSW_INS5_IJNSA_ILi8EEESG_EEENS5_IJSG_SC_EEEEEEEvNS4_8identityES14_S1E_vS1F_EENS_8epilogue10collective18CollectiveEpilogueINS1H_23Sm100TmaWarpSpecializedILi1ELi1ELi32ELb0ELb0EEEJNS5_IJSG_SG_SG_EEENS5_IJNSW_ISG_SC_EES1N_EEESI_SJ_SI_SJ_NS1H_6fusion15FusionCallbacksIS1L_NS1P_17LinearCombinationISI_fSI_fLNS_15FloatRoundStyleE2EEES1M_S1O_JEEENS4_5SM1004TMEM4LOAD26SM100_TMEM_LOAD_32dp32b32xENS4_13SM90_TMA_LOADES1E_NS4_39AutoVectorizingCopyWithAssumedAlignmentILi128EEENS4_14SM90_TMA_STOREES1E_S21_S21_EEEvvEEEEvNT_6ParamsE:
        .type           _ZN7cutlass13device_kernelINS_4gemm6kernel13GemmUniversalIN4cute5tupleIJiiiiEEENS1_10collective13CollectiveMmaINS1_35MainloopSm100TmaUmmaWarpSpecializedILi36ELi2ELi4ENS5_IJNS4_1CILi2EEENSA_ILi1EEESC_EEEEENS5_IJNSA_ILi128EEENSA_ILi64EEESG_EEENS_12float_e4m3_tENS5_IJlSC_lEEESI_SJ_NS4_8TiledMMAINS4_8MMA_AtomIJNS4_10MMA_TraitsINS4_25SM100_MMA_F8F6F4_2x1SM_SSEJSI_SI_fSF_SG_NS4_17integral_constantINS4_4UMMA5MajorELSQ_0EEESR_NSO_INSP_7ScaleInELSS_0EEEST_EEEEEENS4_6LayoutINS5_IJSC_SC_SC_EEENS5_IJNSA_ILi0EEESY_SY_EEEEENS5_IJNS4_10UnderscoreES11_S11_EEEEENS4_18SM100_TMA_2SM_LOADENS4_14ComposedLayoutINS4_7SwizzleILi2ELi4ELi3EEENS4_18smem_ptr_flag_bitsILi8EEENSW_INS5_IJNSA_ILi8EEESG_EEENS5_IJSG_SC_EEEEEEEvNS4_8identityES14_S1E_vS1F_EENS_8epilogue10collective18CollectiveEpilogueINS1H_23Sm100TmaWarpSpecializedILi1ELi1ELi32ELb0ELb0EEEJNS5_IJSG_SG_SG_EEENS5_IJNSW_ISG_SC_EES1N_EEESI_SJ_SI_SJ_NS1H_6fusion15FusionCallbacksIS1L_NS1P_17LinearCombinationISI_fSI_fLNS_15FloatRoundStyleE2EEES1M_S1O_JEEENS4_5SM1004TMEM4LOAD26SM100_TMEM_LOAD_32dp32b32xENS4_13SM90_TMA_LOADES1E_NS4_39AutoVectorizingCopyWithAssumedAlignmentILi128EEENS4_14SM90_TMA_STOREES1E_S21_S21_EEEvvEEEEvNT_6ParamsE,@function
        .size           _ZN7cutlass13device_kernelINS_4gemm6kernel13GemmUniversalIN4cute5tupleIJiiiiEEENS1_10collective13CollectiveMmaINS1_35MainloopSm100TmaUmmaWarpSpecializedILi36ELi2ELi4ENS5_IJNS4_1CILi2EEENSA_ILi1EEESC_EEEEENS5_IJNSA_ILi128EEENSA_ILi64EEESG_EEENS_12float_e4m3_tENS5_IJlSC_lEEESI_SJ_NS4_8TiledMMAINS4_8MMA_AtomIJNS4_10MMA_TraitsINS4_25SM100_MMA_F8F6F4_2x1SM_SSEJSI_SI_fSF_SG_NS4_17integral_constantINS4_4UMMA5MajorELSQ_0EEESR_NSO_INSP_7ScaleInELSS_0EEEST_EEEEEENS4_6LayoutINS5_IJSC_SC_SC_EEENS5_IJNSA_ILi0EEESY_SY_EEEEENS5_IJNS4_10UnderscoreES11_S11_EEEEENS4_18SM100_TMA_2SM_LOADENS4_14ComposedLayoutINS4_7SwizzleILi2ELi4ELi3EEENS4_18smem_ptr_flag_bitsILi8EEENSW_INS5_IJNSA_ILi8EEESG_EEENS5_IJSG_SC_EEEEEEEvNS4_8identityES14_S1E_vS1F_EENS_8epilogue10collective18CollectiveEpilogueINS1H_23Sm100TmaWarpSpecializedILi1ELi1ELi32ELb0ELb0EEEJNS5_IJSG_SG_SG_EEENS5_IJNSW_ISG_SC_EES1N_EEESI_SJ_SI_SJ_NS1H_6fusion15FusionCallbacksIS1L_NS1P_17LinearCombinationISI_fSI_fLNS_15FloatRoundStyleE2EEES1M_S1O_JEEENS4_5SM1004TMEM4LOAD26SM100_TMEM_LOAD_32dp32b32xENS4_13SM90_TMA_LOADES1E_NS4_39AutoVectorizingCopyWithAssumedAlignmentILi128EEENS4_14SM90_TMA_STOREES1E_S21_S21_EEEvvEEEEvNT_6ParamsE,(.L_x_246 - _ZN7cutlass13device_kernelINS_4gemm6kernel13GemmUniversalIN4cute5tupleIJiiiiEEENS1_10collective13CollectiveMmaINS1_35MainloopSm100TmaUmmaWarpSpecializedILi36ELi2ELi4ENS5_IJNS4_1CILi2EEENSA_ILi1EEESC_EEEEENS5_IJNSA_ILi128EEENSA_ILi64EEESG_EEENS_12float_e4m3_tENS5_IJlSC_lEEESI_SJ_NS4_8TiledMMAINS4_8MMA_AtomIJNS4_10MMA_TraitsINS4_25SM100_MMA_F8F6F4_2x1SM_SSEJSI_SI_fSF_SG_NS4_17integral_constantINS4_4UMMA5MajorELSQ_0EEESR_NSO_INSP_7ScaleInELSS_0EEEST_EEEEEENS4_6LayoutINS5_IJSC_SC_SC_EEENS5_IJNSA_ILi0EEESY_SY_EEEEENS5_IJNS4_10UnderscoreES11_S11_EEEEENS4_18SM100_TMA_2SM_LOADENS4_14ComposedLayoutINS4_7SwizzleILi2ELi4ELi3EEENS4_18smem_ptr_flag_bitsILi8EEENSW_INS5_IJNSA_ILi8EEESG_EEENS5_IJSG_SC_EEEEEEEvNS4_8identityES14_S1E_vS1F_EENS_8epilogue10collective18CollectiveEpilogueINS1H_23Sm100TmaWarpSpecializedILi1ELi1ELi32ELb0ELb0EEEJNS5_IJSG_SG_SG_EEENS5_IJNSW_ISG_SC_EES1N_EEESI_SJ_SI_SJ_NS1H_6fusion15FusionCallbacksIS1L_NS1P_17LinearCombinationISI_fSI_fLNS_15FloatRoundStyleE2EEES1M_S1O_JEEENS4_5SM1004TMEM4LOAD26SM100_TMEM_LOAD_32dp32b32xENS4_13SM90_TMA_LOADES1E_NS4_39AutoVectorizingCopyWithAssumedAlignmentILi128EEENS4_14SM90_TMA_STOREES1E_S21_S21_EEEvvEEEEvNT_6ParamsE)
        .other          _ZN7cutlass13device_kernelINS_4gemm6kernel13GemmUniversalIN4cute5tupleIJiiiiEEENS1_10collective13CollectiveMmaINS1_35MainloopSm100TmaUmmaWarpSpecializedILi36ELi2ELi4ENS5_IJNS4_1CILi2EEENSA_ILi1EEESC_EEEEENS5_IJNSA_ILi128EEENSA_ILi64EEESG_EEENS_12float_e4m3_tENS5_IJlSC_lEEESI_SJ_NS4_8TiledMMAINS4_8MMA_AtomIJNS4_10MMA_TraitsINS4_25SM100_MMA_F8F6F4_2x1SM_SSEJSI_SI_fSF_SG_NS4_17integral_constantINS4_4UMMA5MajorELSQ_0EEESR_NSO_INSP_7ScaleInELSS_0EEEST_EEEEEENS4_6LayoutINS5_IJSC_SC_SC_EEENS5_IJNSA_ILi0EEESY_SY_EEEEENS5_IJNS4_10UnderscoreES11_S11_EEEEENS4_18SM100_TMA_2SM_LOADENS4_14ComposedLayoutINS4_7SwizzleILi2ELi4ELi3EEENS4_18smem_ptr_flag_bitsILi8EEENSW_INS5_IJNSA_ILi8EEESG_EEENS5_IJSG_SC_EEEEEEEvNS4_8identityES14_S1E_vS1F_EENS_8epilogue10collective18CollectiveEpilogueINS1H_23Sm100TmaWarpSpecializedILi1ELi1ELi32ELb0ELb0EEEJNS5_IJSG_SG_SG_EEENS5_IJNSW_ISG_SC_EES1N_EEESI_SJ_SI_SJ_NS1H_6fusion15FusionCallbacksIS1L_NS1P_17LinearCombinationISI_fSI_fLNS_15FloatRoundStyleE2EEES1M_S1O_JEEENS4_5SM1004TMEM4LOAD26SM100_TMEM_LOAD_32dp32b32xENS4_13SM90_TMA_LOADES1E_NS4_39AutoVectorizingCopyWithAssumedAlignmentILi128EEENS4_14SM90_TMA_STOREES1E_S21_S21_EEEvvEEEEvNT_6ParamsE,@"STO_CUDA_ENTRY STV_DEFAULT"
_ZN7cutlass13device_kernelINS_4gemm6kernel13GemmUniversalIN4cute5tupleIJiiiiEEENS1_10collective13CollectiveMmaINS1_35MainloopSm100TmaUmmaWarpSpecializedILi36ELi2ELi4ENS5_IJNS4_1CILi2EEENSA_ILi1EEESC_EEEEENS5_IJNSA_ILi128EEENSA_ILi64EEESG_EEENS_12float_e4m3_tENS5_IJlSC_lEEESI_SJ_NS4_8TiledMMAINS4_8MMA_AtomIJNS4_10MMA_TraitsINS4_25SM100_MMA_F8F6F4_2x1SM_SSEJSI_SI_fSF_SG_NS4_17integral_constantINS4_4UMMA5MajorELSQ_0EEESR_NSO_INSP_7ScaleInELSS_0EEEST_EEEEEENS4_6LayoutINS5_IJSC_SC_SC_EEENS5_IJNSA_ILi0EEESY_SY_EEEEENS5_IJNS4_10UnderscoreES11_S11_EEEEENS4_18SM100_TMA_2SM_LOADENS4_14ComposedLayoutINS4_7SwizzleILi2ELi4ELi3EEENS4_18smem_ptr_flag_bitsILi8EEENSW_INS5_IJNSA_ILi8EEESG_EEENS5_IJSG_SC_EEEEEEEvNS4_8identityES14_S1E_vS1F_EENS_8epilogue10collective18CollectiveEpilogueINS1H_23Sm100TmaWarpSpecializedILi1ELi1ELi32ELb0ELb0EEEJNS5_IJSG_SG_SG_EEENS5_IJNSW_ISG_SC_EES1N_EEESI_SJ_SI_SJ_NS1H_6fusion15FusionCallbacksIS1L_NS1P_17LinearCombinationISI_fSI_fLNS_15FloatRoundStyleE2EEES1M_S1O_JEEENS4_5SM1004TMEM4LOAD26SM100_TMEM_LOAD_32dp32b32xENS4_13SM90_TMA_LOADES1E_NS4_39AutoVectorizingCopyWithAssumedAlignmentILi128EEENS4_14SM90_TMA_STOREES1E_S21_S21_EEEvvEEEEvNT_6ParamsE:
[----:B------:R-:W1:Y:S01]  /*0000*/  LDC R1, c[0x0][0x37c] ;  /* 0x0000df00ff017b82 */ /* 0x000e620000000800 */
[----:B------:R-:W2:Y:S01]  /*0010*/  S2R R103, SR_TID.X ;  /* 0x0000000000677919 */ /* 0x000ea20000002100 */
[----:B------:R-:W3:Y:S06]  /*0020*/  LDCU.64 UR6, c[0x0][0x890] ;  /* 0x00011200ff0677ac */ /* 0x000eec0008000a00 */
[----:B------:R-:W4:Y:S01]  /*0030*/  S2UR UR37, SR_CgaCtaId ;  /* 0x00000000002579c3 */ /* 0x000f220000008800 */
[----:B------:R-:W-:Y:S02]  /*0040*/  PRMT R95, RZ, 0x7610, R95 ;  /* 0x00007610ff5f7816 */ /* 0x000fe4000000005f */
[----:B------:R-:W-:Y:S01]  /*0050*/  ELECT P1, URZ, PT ;  /* 0x0000000000ff782f */ /* 0x000fe20003820000 */
[----:B------:R-:W1:Y:S01]  /*0060*/  LDCU.64 UR40, c[0x0][0x358] ;  /* 0x00006b00ff2877ac */ /* 0x000e620008000a00 */
[----:B---3--:R-:W-:-:S04]  /*0070*/  UISETP.NE.U32.AND UP0, UPT, UR6, URZ, UPT ;  /* 0x000000ff0600728c */ /* 0x008fc8000bf05070 */
[----:B------:R-:W-:Y:S02]  /*0080*/  UISETP.NE.AND.EX UP0, UPT, UR7, URZ, UPT, UP0 ;  /* 0x000000ff0700728c */ /* 0x000fe4000bf05300 */
[----:B----4-:R-:W-:Y:S02]  /*0090*/  ULOP3.LUT UR5, UR37, 0x1, URZ, 0xc0, !UPT ;  /* 0x0000000125057892 */ /* 0x010fe4000f8ec0ff */
[----:B------:R-:W-:Y:S01]  /*00a0*/  ULOP3.LUT UR4, UR37, 0x1, URZ, 0x3c, !UPT ;  /* 0x0000000125047892 */ /* 0x000fe2000f8e3cff */
[----:B--2---:R-:W-:-:S05]  /*00b0*/  SHF.R.U32.HI R106, RZ, 0x5, R103 ;  /* 0x00000005ff6a7819 */ /* 0x004fca0000011667 */
[----:B------:R-:W2:Y:S02]  /*00c0*/  SHFL.IDX PT, R0, R106, RZ, 0x1f ;  /* 0x00001fff6a007589 */ /* 0x000ea400000e0000 */
[----:B--2---:R-:W-:Y:S01]  /*00d0*/  R2UR UR10, R0 ;  /* 0x00000000000a72ca */ /* 0x004fe200000e0000 */
[----:B-1----:R-:W-:-:S14]  /*00e0*/  BRA.U UP0, `(.L_x_0) ;  /* 0x00000001002c7547 */ /* 0x002fdc000b800000 */
[----:B------:R-:W1:Y:S02]  /*00f0*/  LDCU.64 UR8, c[0x0][0x888] ;  /* 0x00011100ff0877ac */ /* 0x000e640008000a00 */
[----:B-1----:R-:W-:-:S04]  /*0100*/  UISETP.NE.U32.AND UP0, UPT, UR8, URZ, UPT ;  /* 0x000000ff0800728c */ /* 0x002fc8000bf05070 */
[----:B------:R-:W-:-:S09]  /*0110*/  UISETP.NE.AND.EX UP0, UPT, UR9, URZ, UPT, UP0 ;  /* 0x000000ff0900728c */ /* 0x000fd2000bf05300 */
[----:B------:R-:W-:Y:S05]  /*0120*/  BRA.U !UP0, `(.L_x_1) ;  /* 0x0000000108107547 */ /* 0x000fea000b800000 */
[----:B------:R-:W1:Y:S02]  /*0130*/  LDC.64 R2, c[0x0][0x888] ;  /* 0x00022200ff027b82 */ /* 0x000e640000000a00 */
[----:B-1----:R1:W5:Y:S01]  /*0140*/  LDG.E R49, desc[UR40][R2.64] ;  /* 0x0000002802317981 */ /* 0x002362000c1e1900 */
[----:B------:R-:W-:Y:S01]  /*0150*/  HFMA2 R95, -RZ, RZ, 0, 5.9604644775390625e-08 ;  /* 0x00000001ff5f7431 */ /* 0x000fe200000001ff */
[----:B------:R-:W-:Y:S05]  /*0160*/  BRA `(.L_x_0) ;  /* 0x00000000000c7947 */ /* 0x000fea0003800000 */
.L_x_1:
[----:B------:R-:W1:Y:S01]  /*0170*/  LDCU UR8, c[0x0][0x880] ;  /* 0x00011000ff0877ac */ /* 0x000e620008000800 */
[----:B------:R-:W-:Y:S01]  /*0180*/  HFMA2 R95, -RZ, RZ, 0, 5.9604644775390625e-08 ;  /* 0x00000001ff5f7431 */ /* 0x000fe200000001ff */
[----:B-1----:R-:W-:-:S07]  /*0190*/  MOV R49, UR8 ;  /* 0x0000000800317c02 */ /* 0x002fce0008000f00 */
.L_x_0:
[----:B------:R-:W2:Y:S02]  /*01a0*/  LDCU.64 UR8, c[0x0][0x8b0] ;  /* 0x00011600ff0877ac */ /* 0x000ea40008000a00 */
[----:B--2---:R-:W-:-:S04]  /*01b0*/  UISETP.NE.U32.AND UP0, UPT, UR8, URZ, UPT ;  /* 0x000000ff0800728c */ /* 0x004fc8000bf05070 */
[----:B------:R-:W-:-:S09]  /*01c0*/  UISETP.NE.AND.EX UP0, UPT, UR9, URZ, UPT, UP0 ;  /* 0x000000ff0900728c */ /* 0x000fd2000bf05300 */
[----:B------:R-:W-:Y:S05]  /*01d0*/  BRA.U UP0, `(.L_x_2) ;  /* 0x0000000100247547 */ /* 0x000fea000b800000 */
[----:B------:R-:W2:Y:S02]  /*01e0*/  LDCU.64 UR8, c[0x0][0x8a8] ;  /* 0x00011500ff0877ac */ /* 0x000ea40008000a00 */
[----:B--2---:R-:W-:-:S04]  /*01f0*/  UISETP.NE.U32.AND UP0, UPT, UR8, URZ, UPT ;  /* 0x000000ff0800728c */ /* 0x004fc8000bf05070 */
[----:B------:R-:W-:-:S09]  /*0200*/  UISETP.NE.AND.EX UP0, UPT, UR9, URZ, UPT, UP0 ;  /* 0x000000ff0900728c */ /* 0x000fd2000bf05300 */
[----:B------:R-:W-:Y:S05]  /*0210*/  BRA.U !UP0, `(.L_x_3) ;  /* 0x00000001080c7547 */ /* 0x000fea000b800000 */
[----:B------:R-:W2:Y:S02]  /*0220*/  LDC.64 R46, c[0x0][0x8a8] ;  /* 0x00022a00ff2e7b82 */ /* 0x000ea40000000a00 */
[----:B--2---:R2:W5:Y:S01]  /*0230*/  LDG.E R46, desc[UR40][R46.64] ;  /* 0x000000282e2e7981 */ /* 0x004562000c1e1900 */
[----:B------:R-:W-:Y:S05]  /*0240*/  BRA `(.L_x_2) ;  /* 0x0000000000087947 */ /* 0x000fea0003800000 */
.L_x_3:
[----:B------:R-:W2:Y:S02]  /*0250*/  LDCU UR8, c[0x0][0x8a0] ;  /* 0x00011400ff0877ac */ /* 0x000ea40008000800 */
[----:B--2---:R-:W-:Y:S02]  /*0260*/  MOV R46, UR8 ;  /* 0x00000008002e7c02 */ /* 0x004fe40008000f00 */
.L_x_2:
[----:B------:R-:W-:Y:S01]  /*0270*/  IMAD.U32 R0, RZ, RZ, UR10 ;  /* 0x0000000aff007e24 */ /* 0x000fe2000f8e00ff */
[----:B------:R-:W-:Y:S04]  /*0280*/  BSSY.RECONVERGENT B0, `(.L_x_4) ;  /* 0x000000c000007945 */ /* 0x000fe80003800200 */
[C---:B------:R-:W-:Y:S02]  /*0290*/  ISETP.NE.OR P2, PT, R0.reuse, 0x1, !P1 ;  /* 0x000000010000780c */ /* 0x040fe40004f45670 */
[----:B------:R-:W-:-:S11]  /*02a0*/  ISETP.NE.OR P0, PT, R0, 0x3, !P1 ;  /* 0x000000030000780c */ /* 0x000fd60004f05670 */
[----:B------:R-:W-:Y:S05]  /*02b0*/  @P2 BRA `(.L_x_5) ;  /* 0x0000000000202947 */ /* 0x000fea0003800000 */
[----:B------:R-:W3:Y:S02]  /*02c0*/  LDCU.64 UR8, c[0x0][0x348] ;  /* 0x00006900ff0877ac */ /* 0x000ee40008000a00 */
[----:B---3--:R-:W-:Y:S02]  /*02d0*/  UIADD3 UR12, UP1, UPT, UR8, 0x80, URZ ;  /* 0x00000080080c7890 */ /* 0x008fe4000ff3e0ff */
[----:B------:R-:W-:Y:S02]  /*02e0*/  UIADD3 UR8, UP0, UPT, UR8, 0x180, URZ ;  /* 0x0000018008087890 */ /* 0x000fe4000ff1e0ff */
[----:B------:R-:W-:Y:S02]  /*02f0*/  UIADD3.X UR13, UPT, UPT, URZ, UR9, URZ, UP1, !UPT ;  /* 0x00000009ff0d7290 */ /* 0x000fe40008ffe4ff */
[----:B------:R-:W-:-:S07]  /*0300*/  UIADD3.X UR9, UPT, UPT, URZ, UR9, URZ, UP0, !UPT ;  /* 0x00000009ff097290 */ /* 0x000fce00087fe4ff */
[----:B------:R3:W-:Y:S02]  /*0310*/  UTMACCTL.PF [UR12] ;  /* 0x000000000c0079b9 */ /* 0x0007e40008040000 */
[----:B------:R3:W-:Y:S02]  /*0320*/  UTMACCTL.PF [UR8] ;  /* 0x00000000080079b9 */ /* 0x0007e40008040000 */
[----:B---3--:R-:W-:Y:S01]  /*0330*/  NOP ;  /* 0x0000000000007918 */ /* 0x008fe20000000000 */
.L_x_5:
[----:B------:R-:W-:Y:S05]  /*0340*/  BSYNC.RECONVERGENT B0 ;  /* 0x0000000000007941 */ /* 0x000fea0003800200 */
.L_x_4:
[----:B------:R-:W-:Y:S04]  /*0350*/  BSSY.RECONVERGENT B0, `(.L_x_6) ;  /* 0x000000a000007945 */ /* 0x000fe80003800200 */
        /* <DEDUP_REMOVED lines=9> */
.L_x_7:
[----:B------:R-:W-:Y:S05]  /*03f0*/  BSYNC.RECONVERGENT B0 ;  /* 0x0000000000007941 */ /* 0x000fea0003800200 */
.L_x_6:
[----:B------:R-:W3:Y:S01]  /*0400*/  LDCU.64 UR8, c[0x0][0x888] ;  /* 0x00011100ff0877ac */ /* 0x000ee20008000a00 */
[----:B------:R-:W-:Y:S02]  /*0410*/  UISETP.EQ.U32.AND UP1, UPT, UR6, URZ, UPT ;  /* 0x000000ff0600728c */ /* 0x000fe4000bf22070 */
[----:B------:R-:W-:Y:S02]  /*0420*/  UPLOP3.LUT UP5, UPT, UPT, UPT, UPT, 0x80, 0x8 ;  /* 0x000000000008789c */ /* 0x000fe40003faf070 */
[----:B---3--:R-:W-:-:S04]  /*0430*/  UISETP.NE.U32.AND UP0, UPT, UR8, URZ, UPT ;  /* 0x000000ff0800728c */ /* 0x008fc8000bf05070 */
[----:B------:R-:W-:-:S04]  /*0440*/  UISETP.NE.AND.EX UP0, UPT, UR9, URZ, UPT, UP0 ;  /* 0x000000ff0900728c */ /* 0x000fc8000bf05300 */
[----:B------:R-:W-:-:S04]  /*0450*/  UISETP.EQ.OR.EX UP2, UPT, UR7, URZ, !UP0, UP1 ;  /* 0x000000ff0700728c */ /* 0x000fc8000c742710 */
[----:B------:R-:W-:-:S05]  /*0460*/  UP2UR UR44, UPR, URZ, 0x4 ;  /* 0x00000004ff2c7883 */ /* 0x000fca0008000000 */
[----:B------:R-:W-:Y:S07]  /*0470*/  BRA.U !UP2, `(.L_x_8) ;  /* 0x000000010a207547 */ /* 0x000fee000b800000 */
[----:B------:R-:W-:Y:S01]  /*0480*/  UISETP.NE.U32.AND UP2, UPT, UR6, URZ, UPT ;  /* 0x000000ff0600728c */ /* 0x000fe2000bf45070 */
[----:B-----5:R-:W-:Y:S01]  /*0490*/  FSETP.NEU.AND P0, PT, R49, RZ, PT ;  /* 0x000000ff3100720b */ /* 0x020fe20003f0d000 */
[----:B------:R-:W-:Y:S02]  /*04a0*/  USEL UR6, URZ, 0xffffffff, UP0 ;  /* 0xffffffffff067887 */ /* 0x000fe40008000000 */
[----:B------:R-:W-:-:S10]  /*04b0*/  UISETP.NE.AND.EX UP2, UPT, UR7, URZ, UPT, UP2 ;  /* 0x000000ff0700728c */ /* 0x000fd4000bf45320 */
[----:B------:R-:W-:Y:S01]  /*04c0*/  VOTEU.ANY UP1, P0 ;  /* 0x0000000000ff7886 */ /* 0x000fe20000020100 */
[----:B------:R-:W-:-:S04]  /*04d0*/  @!UP2 USEL UR6, URZ, 0xffffffff, UP1 ;  /* 0xffffffffff06a887 */ /* 0x000fc80008800000 */
[----:B------:R-:W-:-:S04]  /*04e0*/  ULOP3.LUT UR6, UR6, 0x1, URZ, 0xc0, !UPT ;  /* 0x0000000106067892 */ /* 0x000fc8000f8ec0ff */
[----:B------:R-:W-:-:S11]  /*04f0*/  UISETP.NE.U32.AND UP5, UPT, UR6, 0x1, UPT ;  /* 0x000000010600788c */ /* 0x000fd6000bfa5070 */
.L_x_8:
[----:B------:R-:W3:Y:S01]  /*0500*/  SHFL.IDX PT, R0, R106, RZ, 0x1f ;  /* 0x00001fff6a007589 */ /* 0x000ee200000e0000 */
[----:B------:R-:W-:-:S04]  /*0510*/  UISETP.NE.AND UP1, UPT, UR10, 0x2, UPT ;  /* 0x000000020a00788c */ /* 0x000fc8000bf25270 */
[----:B------:R-:W-:Y:S02]  /*0520*/  UISETP.EQ.AND UP2, UPT, UR5, URZ, !UP1 ;  /* 0x000000ff0500728c */ /* 0x000fe4000cf42270 */
[----:B------:R-:W-:-:S04]  /*0530*/  USEL UR7, URZ, 0x1, UP1 ;  /* 0x00000001ff077887 */ /* 0x000fc80008800000 */
[----:B------:R-:W-:Y:S02]  /*0540*/  PLOP3.LUT P5, PT, P1, PT, UP2, 0x80, 0x8 ;  /* 0x000000000008781c */ /* 0x000fe40000faf028 */
[----:B---3--:R-:W-:-:S13]  /*0550*/  ISETP.NE.AND P0, PT, R0, RZ, PT ;  /* 0x000000ff0000720c */ /* 0x008fda0003f05270 */
[----:B------:R-:W-:Y:S05]  /*0560*/  @P0 BRA `(.L_x_9) ;  /* 0x0000000400500947 */ /* 0x000fea0003800000 */
[----:B------:R-:W-:Y:S01]  /*0570*/  ELECT P0, URZ, PT ;  /* 0x0000000000ff782f */ /* 0x000fe20003800000 */
[----:B------:R-:W-:-:S12]  /*0580*/  BSSY.RECONVERGENT B0, `(.L_x_9) ;  /* 0x0000052000007945 */ /* 0x000fd80003800200 */
[----:B------:R-:W-:Y:S05]  /*0590*/  @!P0 BRA `(.L_x_10) ;  /* 0x0000000400408947 */ /* 0x000fea0003800000 */
[----:B------:R-:W-:Y:S01]  /*05a0*/  UMOV UR8, 0x400 ;  /* 0x0000040000087882 */ /* 0x000fe20000000000 */
[----:B------:R-:W-:Y:S01]  /*05b0*/  UMOV UR6, 0x1 ;  /* 0x0000000100067882 */ /* 0x000fe20000000000 */
[----:B------:R-:W-:Y:S02]  /*05c0*/  ULEA UR8, UR37, UR8, 0x18 ;  /* 0x0000000825087291 */ /* 0x000fe4000f8ec0ff */
[----:B------:R-:W-:-:S04]  /*05d0*/  UIADD3 UR12, UPT, UPT, -UR6, 0x100000, URZ ;  /* 0x00100000060c7890 */ /* 0x000fc8000fffe1ff */
[----:B------:R-:W-:Y:S02]  /*05e0*/  USHF.L.U32 UR13, UR12, 0xb, URZ ;  /* 0x0000000b0c0d7899 */ /* 0x000fe400080006ff */
[----:B------:R-:W-:Y:S01]  /*05f0*/  USHF.L.U32 UR12, UR12, 0x1, URZ ;  /* 0x000000010c0c7899 */ /* 0x000fe200080006ff */
[----:B------:R-:W3:Y:S11]  /*0600*/  FENCE.VIEW.ASYNC.S ;  /* 0x00000000000073c6 */ /* 0x000ef60000000000 */
[----:B---3--:R3:W4:Y:S01]  /*0610*/  SYNCS.EXCH.64 URZ, [UR8], UR12 ;  /* 0x0000000c08ff75b2 */ /* 0x0087220008000100 */
[----:B------:R3:W1:Y:S01]  /*0620*/  SYNCS.EXCH.64 URZ, [UR8+0x120], UR12 ;  /* 0x0001200c08ff75b2 */ /* 0x0006620008000100 */
        /* <DEDUP_REMOVED lines=69> */
[----:B------:R3:W1:Y:S02]  /*0a80*/  SYNCS.EXCH.64 URZ, [UR8+0x238], UR12 ;  /* 0x0002380c08ff75b2 */ /* 0x0006640008000100 */
[----:B---34-:R-:W-:Y:S01]  /*0a90*/  NOP ;  /* 0x0000000000007918 */ /* 0x018fe20000000000 */
.L_x_10:
[----:B------:R-:W-:Y:S05]  /*0aa0*/  BSYNC.RECONVERGENT B0 ;  /* 0x0000000000007941 */ /* 0x000fea0003800200 */
.L_x_9:
[----:B------:R-:W3:Y:S01]  /*0ab0*/  SHFL.IDX PT, R0, R106, RZ, 0x1f ;  /* 0x00001fff6a007589 */ /* 0x000ee200000e0000 */
[----:B------:R-:W-:Y:S01]  /*0ac0*/  NOP ;  /* 0x0000000000007918 */ /* 0x000fe20000000000 */
[----:B---3--:R-:W-:-:S13]  /*0ad0*/  ISETP.NE.AND P0, PT, R0, 0x1, PT ;  /* 0x000000010000780c */ /* 0x008fda0003f05270 */
[----:B------:R-:W-:Y:S05]  /*0ae0*/  @P0 BRA `(.L_x_11) ;  /* 0x00000000003c0947 */ /* 0x000fea0003800000 */
[----:B------:R-:W-:Y:S01]  /*0af0*/  UMOV UR9, 0x400 ;  /* 0x0000040000097882 */ /* 0x000fe20000000000 */
[----:B------:R-:W-:Y:S01]  /*0b00*/  UMOV UR8, 0x20 ;  /* 0x0000002000087882 */ /* 0x000fe20000000000 */
[----:B------:R-:W-:Y:S01]  /*0b10*/  UMOV UR6, 0x80 ;  /* 0x0000008000067882 */ /* 0x000fe20000000000 */
[----:B------:R-:W-:Y:S02]  /*0b20*/  ULEA UR9, UR37, UR9, 0x18 ;  /* 0x0000000925097291 */ /* 0x000fe4000f8ec0ff */
[----:B------:R-:W-:-:S04]  /*0b30*/  UIADD3 UR12, UPT, UPT, -UR8, 0x100000, URZ ;  /* 0x00100000080c7890 */ /* 0x000fc8000fffe1ff */
[----:B------:R-:W-:Y:S02]  /*0b40*/  USHF.L.U32 UR13, UR12, 0xb, URZ ;  /* 0x0000000b0c0d7899 */ /* 0x000fe400080006ff */
[----:B------:R-:W-:Y:S02]  /*0b50*/  USHF.L.U32 UR12, UR12, 0x1, URZ ;  /* 0x000000010c0c7899 */ /* 0x000fe400080006ff */
[----:B------:R-:W-:-:S04]  /*0b60*/  UIADD3 UR14, UPT, UPT, -UR6, 0x100000, URZ ;  /* 0x00100000060e7890 */ /* 0x000fc8000fffe1ff */
[----:B------:R-:W-:Y:S02]  /*0b70*/  USHF.L.U32 UR15, UR14, 0xb, URZ ;  /* 0x0000000b0e0f7899 */ /* 0x000fe400080006ff */
[----:B------:R-:W-:Y:S01]  /*0b80*/  USHF.L.U32 UR14, UR14, 0x1, URZ ;  /* 0x000000010e0e7899 */ /* 0x000fe200080006ff */
[----:B------:R-:W-:Y:S01]  /*0b90*/  ELECT P0, URZ, PT ;  /* 0x0000000000ff782f */ /* 0x000fe20003800000 */
[----:B------:R-:W3:Y:S02]  /*0ba0*/  FENCE.VIEW.ASYNC.S ;  /* 0x00000000000073c6 */ /* 0x000ee40000000000 */
[----:B---3--:R3:W4:Y:S08]  /*0bb0*/  SYNCS.EXCH.64 URZ, [UR9+0x240], UR12 ;  /* 0x0002400c09ff75b2 */ /* 0x0087300008000100 */
[----:B------:R3:W1:Y:S01]  /*0bc0*/  SYNCS.EXCH.64 URZ, [UR9+0x248], UR14 ;  /* 0x0002480e09ff75b2 */ /* 0x0006620008000100 */
[----:B------:R-:W-:Y:S01]  /*0bd0*/  NOP ;  /* 0x0000000000007918 */ /* 0x000fe20000000000 */
.L_x_11:
[----:B------:R-:W2:Y:S01]  /*0be0*/  SHFL.IDX PT, R0, R106, RZ, 0x1f ;  /* 0x00001fff6a007589 */ /* 0x000ea200000e0000 */
[----:B------:R-:W-:Y:S01]  /*0bf0*/  NOP ;  /* 0x0000000000007918 */ /* 0x000fe20000000000 */
[----:B--2---:R-:W-:-:S13]  /*0c00*/  ISETP.NE.AND P0, PT, R0, 0x3, PT ;  /* 0x000000030000780c */ /* 0x004fda0003f05270 */
[----:B------:R-:W-:Y:S05]  /*0c10*/  @P0 BRA `(.L_x_12) ;  /* 0x00000000002c0947 */ /* 0x000fea0003800000 */
[----:B------:R-:W-:Y:S01]  /*0c20*/  UMOV UR8, 0x400 ;  /* 0x0000040000087882 */ /* 0x000fe20000000000 */
[----:B------:R-:W-:Y:S01]  /*0c30*/  UMOV UR6, 0x20 ;  /* 0x0000002000067882 */ /* 0x000fe20000000000 */
[----:B------:R-:W-:Y:S02]  /*0c40*/  ULEA UR8, UR37, UR8, 0x18 ;  /* 0x0000000825087291 */ /* 0x000fe4000f8ec0ff */
[----:B---3--:R-:W-:-:S04]  /*0c50*/  UIADD3 UR12, UPT, UPT, -UR6, 0x100000, URZ ;  /* 0x00100000060c7890 */ /* 0x008fc8000fffe1ff */
[----:B------:R-:W-:Y:S02]  /*0c60*/  USHF.L.U32 UR13, UR12, 0xb, URZ ;  /* 0x0000000b0c0d7899 */ /* 0x000fe400080006ff */
[----:B------:R-:W-:Y:S01]  /*0c70*/  USHF.L.U32 UR12, UR12, 0x1, URZ ;  /* 0x000000010c0c7899 */ /* 0x000fe200080006ff */
[----:B------:R-:W-:Y:S01]  /*0c80*/  ELECT P0, URZ, PT ;  /* 0x0000000000ff782f */ /* 0x000fe20003800000 */
[----:B------:R-:W2:Y:S10]  /*0c90*/  FENCE.VIEW.ASYNC.S ;  /* 0x00000000000073c6 */ /* 0x000eb40000000000 */
[----:B--2---:R2:W3:Y:S01]  /*0ca0*/  SYNCS.EXCH.64 URZ, [UR8+0x250], UR12 ;  /* 0x0002500c08ff75b2 */ /* 0x0044e20008000100 */
[----:B------:R2:W1:Y:S01]  /*0cb0*/  SYNCS.EXCH.64 URZ, [UR8+0x258], UR12 ;  /* 0x0002580c08ff75b2 */ /* 0x0004620008000100 */
[----:B------:R-:W-:Y:S01]  /*0cc0*/  NOP ;  /* 0x0000000000007918 */ /* 0x000fe20000000000 */
.L_x_12:
[----:B------:R-:W4:Y:S01]  /*0cd0*/  SHFL.IDX PT, R0, R106, RZ, 0x1f ;  /* 0x00001fff6a007589 */ /* 0x000f2200000e0000 */
[----:B------:R-:W-:Y:S01]  /*0ce0*/  NOP ;  /* 0x0000000000007918 */ /* 0x000fe20000000000 */
[----:B----4-:R-:W-:-:S13]  /*0cf0*/  ISETP.NE.AND P0, PT, R0, 0x4, PT ;  /* 0x000000040000780c */ /* 0x010fda0003f05270 */
[----:B------:R-:W-:Y:S05]  /*0d00*/  @P0 BRA `(.L_x_13) ;  /* 0x0000000000480947 */ /* 0x000fea0003800000 */
[----:B---3--:R-:W-:Y:S01]  /*0d10*/  UMOV UR9, 0x1e0 ;  /* 0x000001e000097882 */ /* 0x008fe20000000000 */
[----:B--2---:R-:W-:Y:S01]  /*0d20*/  UMOV UR8, 0x400 ;  /* 0x0000040000087882 */ /* 0x004fe20000000000 */
[----:B------:R-:W-:Y:S01]  /*0d30*/  USEL UR9, UR9, 0x1a0, UP5 ;  /* 0x000001a009097887 */ /* 0x000fe2000a800000 */
        /* <DEDUP_REMOVED lines=9> */
[----:B------:R-:W2:Y:S02]  /*0dd0*/  FENCE.VIEW.ASYNC.S ;  /* 0x00000000000073c6 */ /* 0x000ea40000000000 */
[----:B--2---:R4:W2:Y:S08]  /*0de0*/  SYNCS.EXCH.64 URZ, [UR8+0x260], UR12 ;  /* 0x0002600c08ff75b2 */ /* 0x0048b00008000100 */
[----:B------:R4:W3:Y:S01]  /*0df0*/  SYNCS.EXCH.64 URZ, [UR8+0x270], UR14 ;  /* 0x0002700e08ff75b2 */ /* 0x0008e20008000100 */
[----:B------:R4:W1:Y:S01]  /*0e00*/  SYNCS.EXCH.64 URZ, [UR8+0x268], UR12 ;  /* 0x0002680c08ff75b2 */ /* 0x0008620008000100 */
[----:B------:R4:W1:Y:S02]  /*0e10*/  SYNCS.EXCH.64 URZ, [UR8+0x278], UR14 ;  /* 0x0002780e08ff75b2 */ /* 0x0008640008000100 */
[----:B----4-:R-:W-:Y:S01]  /*0e20*/  NOP ;  /* 0x0000000000007918 */ /* 0x010fe20000000000 */
.L_x_13:
[----:B------:R-:W4:Y:S01]  /*0e30*/  SHFL.IDX PT, R0, R106, RZ, 0x1f ;  /* 0x00001fff6a007589 */ /* 0x000f2200000e0000 */
[----:B------:R-:W-:Y:S01]  /*0e40*/  NOP ;  /* 0x0000000000007918 */ /* 0x000fe20000000000 */
[----:B----4-:R-:W-:-:S13]  /*0e50*/  ISETP.NE.AND P0, PT, R0, 0x5, PT ;  /* 0x000000050000780c */ /* 0x010fda0003f05270 */
[----:B------:R-:W-:Y:S05]  /*0e60*/  @P0 BRA `(.L_x_14) ;  /* 0x0000000000540947 */ /* 0x000fea0003800000 */
[----:B---3--:R-:W-:Y:S01]  /*0e70*/  UMOV UR9, 0x400 ;  /* 0x0000040000097882 */ /* 0x008fe20000000000 */
[----:B--2---:R-:W-:Y:S01]  /*0e80*/  UMOV UR8, 0x1 ;  /* 0x0000000100087882 */ /* 0x004fe20000000000 */
        /* <DEDUP_REMOVED lines=13> */
[----:B------:R4:W1:Y:S01]  /*0f60*/  SYNCS.EXCH.64 URZ, [UR9+0x2a8], UR14 ;  /* 0x0002a80e09ff75b2 */ /* 0x0008620008000100 */
[----:B------:R4:W1:Y:S01]  /*0f70*/  SYNCS.EXCH.64 URZ, [UR9+0x290], UR12 ;  /* 0x0002900c09ff75b2 */ /* 0x0008620008000100 */
[----:B------:R4:W1:Y:S01]  /*0f80*/  SYNCS.EXCH.64 URZ, [UR9+0x2b0], UR14 ;  /* 0x0002b00e09ff75b2 */ /* 0x0008620008000100 */
[----:B------:R4:W1:Y:S01]  /*0f90*/  SYNCS.EXCH.64 URZ, [UR9+0x298], UR12 ;  /* 0x0002980c09ff75b2 */ /* 0x0008620008000100 */
[----:B------:R4:W1:Y:S02]  /*0fa0*/  SYNCS.EXCH.64 URZ, [UR9+0x2b8], UR14 ;  /* 0x0002b80e09ff75b2 */ /* 0x0008640008000100 */
[----:B----4-:R-:W-:Y:S01]  /*0fb0*/  NOP ;  /* 0x0000000000007918 */ /* 0x010fe20000000000 */
.L_x_14:
[----:B------:R-:W4:Y:S01]  /*0fc0*/  SHFL.IDX PT, R0, R106, RZ, 0x1f ;  /* 0x00001fff6a007589 */ /* 0x000f2200000e0000 */
[----:B------:R-:W-:Y:S01]  /*0fd0*/  ISETP.NE.OR P1, PT, RZ, UR10, !P1 ;  /* 0x0000000aff007c0c */ /* 0x000fe2000cf25670 */
[----:B------:R-:W-:Y:S01]  /*0fe0*/  NOP ;  /* 0x0000000000007918 */ /* 0x000fe20000000000 */
[----:B----4-:R-:W-:-:S13]  /*0ff0*/  ISETP.NE.AND P0, PT, R0, 0x3, PT ;  /* 0x000000030000780c */ /* 0x010fda0003f05270 */
[----:B------:R-:W-:Y:S05]  /*1000*/  @P0 BRA `(.L_x_15) ;  /* 0x0000000000340947 */ /* 0x000fea0003800000 */
[----:B--2---:R-:W-:Y:S01]  /*1010*/  UMOV UR8, 0x400 ;  /* 0x0000040000087882 */ /* 0x004fe20000000000 */
[----:B------:R-:W-:Y:S01]  /*1020*/  UMOV UR6, 0x20 ;  /* 0x0000002000067882 */ /* 0x000fe20000000000 */
[----:B------:R-:W-:Y:S02]  /*1030*/  ULEA UR8, UR37, UR8, 0x18 ;  /* 0x0000000825087291 */ /* 0x000fe4000f8ec0ff */
[----:B---3--:R-:W-:-:S04]  /*1040*/  UIADD3 UR12, UPT, UPT, -UR6, 0x100000, URZ ;  /* 0x00100000060c7890 */ /* 0x008fc8000fffe1ff */
[----:B------:R-:W-:Y:S02]  /*1050*/  USHF.L.U32 UR13, UR12, 0xb, URZ ;  /* 0x0000000b0c0d7899 */ /* 0x000fe400080006ff */
[----:B------:R-:W-:Y:S01]  /*1060*/  USHF.L.U32 UR12, UR12, 0x1, URZ ;  /* 0x000000010c0c7899 */ /* 0x000fe200080006ff */
[----:B------:R-:W-:Y:S01]  /*1070*/  ELECT P0, URZ, PT ;  /* 0x0000000000ff782f */ /* 0x000fe20003800000 */
[----:B------:R-:W2:Y:S10]  /*1080*/  FENCE.VIEW.ASYNC.S ;  /* 0x00000000000073c6 */ /* 0x000eb40000000000 */
[----:B--2---:R4:W2:Y:S01]  /*1090*/  SYNCS.EXCH.64 URZ, [UR8+0x2c0], UR12 ;  /* 0x0002c00c08ff75b2 */ /* 0x0048a20008000100 */
[----:B------:R4:W3:Y:S01]  /*10a0*/  SYNCS.EXCH.64 URZ, [UR8+0x2d0], UR12 ;  /* 0x0002d00c08ff75b2 */ /* 0x0008e20008000100 */
[----:B------:R4:W1:Y:S01]  /*10b0*/  SYNCS.EXCH.64 URZ, [UR8+0x2c8], UR12 ;  /* 0x0002c80c08ff75b2 */ /* 0x0008620008000100 */
[----:B------:R4:W1:Y:S02]  /*10c0*/  SYNCS.EXCH.64 URZ, [UR8+0x2d8], UR12 ;  /* 0x0002d80c08ff75b2 */ /* 0x0008640008000100 */
[----:B----4-:R-:W-:Y:S01]  /*10d0*/  NOP ;  /* 0x0000000000007918 */ /* 0x010fe20000000000 */
.L_x_15:
[----:B------:R-:W-:Y:S01]  /*10e0*/  VOTEU.ALL UP1, P1 ;  /* 0x0000000000ff7886 */ /* 0x000fe20000820000 */
[----:B--2---:R-:W2:Y:S01]  /*10f0*/  LDCU UR8, c[0x0][0x36c] ;  /* 0x00006d80ff0877ac */ /* 0x004ea20008000800 */
[----:B------:R-:W-:Y:S01]  /*1100*/  NOP ;  /* 0x0000000000007918 */ /* 0x000fe20000000000 */
[----:B------:R-:W-:Y:S01]  /*1110*/  LOP3.LUT R10, R103, 0x1f, RZ, 0xc0, !PT ;  /* 0x0000001f670a7812 */ /* 0x000fe200078ec0ff */
[----:B---3--:R-:W-:Y:S01]  /*1120*/  UMOV UR12, 0x20 ;  /* 0x00000020000c7882 */ /* 0x008fe20000000000 */
[----:B------:R-:W-:Y:S01]  /*1130*/  @!UP1 UMOV UR6, 0x400 ;  /* 0x0000040000069882 */ /* 0x000fe20000000000 */
[----:B------:R-:W-:-:S04]  /*1140*/  @!UP1 UIADD3 UR12, UPT, UPT, -UR12, 0x100000, URZ ;  /* 0x001000000c0c9890 */ /* 0x000fc8000fffe1ff */
[----:B------:R-:W-:Y:S02]  /*1150*/  @!UP1 USHF.L.U32 UR13, UR12, 0xb, URZ ;  /* 0x0000000b0c0d9899 */ /* 0x000fe400080006ff */
[----:B------:R-:W-:Y:S02]  /*1160*/  @!UP1 USHF.L.U32 UR12, UR12, 0x1, URZ ;  /* 0x000000010c0c9899 */ /* 0x000fe400080006ff */
[----:B------:R-:W-:Y:S01]  /*1170*/  @!UP1 ULEA UR6, UR37, UR6, 0x18 ;  /* 0x0000000625069291 */ /* 0x000fe2000f8ec0ff */
[----:B------:R-:W-:Y:S01]  /*1180*/  VOTEU.ALL UP1, P1 ;  /* 0x0000000000ff7886 */ /* 0x000fe20000820000 */
[----:B------:R-:W-:Y:S01]  /*1190*/  UISETP.NE.AND UP4, UPT, UR10, URZ, UPT ;  /* 0x000000ff0a00728c */ /* 0x000fe2000bf85270 */
[----:B------:R-:W3:Y:S09]  /*11a0*/  FENCE.VIEW.ASYNC.S ;  /* 0x00000000000073c6 */ /* 0x000ef20000000000 */
[----:B---3--:R3:W4:Y:S01]  /*11b0*/  @!UP1 SYNCS.EXCH.64 URZ, [UR6+0x2e0], UR12 ;  /* 0x0002e00c06ff95b2 */ /* 0x0087220008000100 */
[----:B--2---:R-:W-:-:S09]  /*11c0*/  UISETP.EQ.U32.AND UP1, UPT, UR8, 0x1, UPT ;  /* 0x000000010800788c */ /* 0x004fd2000bf22070 */
[----:B------:R-:W-:Y:S05]  /*11d0*/  BRA.U !UP1, `(.L_x_16) ;  /* 0x0000000109087547 */ /* 0x000fea000b800000 */
[----:B-1--4-:R-:W-:Y:S01]  /*11e0*/  UCGABAR_ARV ;  /* 0x00000000000079c7 */ /* 0x012fe20008000000 */
[----:B------:R-:W-:Y:S05]  /*11f0*/  BRA `(.L_x_17) ;  /* 0x0000000000047947 */ /* 0x000fea0003800000 */
.L_x_16:
[----:B-1--4-:R-:W-:Y:S01]  /*1200*/  NOP ;  /* 0x0000000000007918 */ /* 0x012fe20000000000 */
.L_x_17:
[----:B------:R-:W1:Y:S01]  /*1210*/  S2R R94, SR_CTAID.Y ;  /* 0x00000000005e7919 */ /* 0x000e620000002600 */
[----:B------:R-:W-:-:S05]  /*1220*/  CS2R.32 R93, SR_CgaSize ;  /* 0x00000000005d7805 */ /* 0x000fca0000008a00 */
[----:B------:R-:W-:-:S05]  /*1230*/  IMAD R93, R93, -0xa0, RZ ;  /* 0xffffff605d5d7824 */ /* 0x000fca00078e02ff */
[----:B---3--:R-:W-:-:S14]  /*1240*/  R2UR UR6, R93 ;  /* 0x000000005d0672ca */ /* 0x008fdc00000e0000 */
[----:B------:R-:W2:Y:S01]  /*1250*/  LDCU UR6, c[0x0][UR6+0x2b4] ;  /* 0x00005680060677ac */ /* 0x000ea20008000800 */
[----:B------:R-:W-:-:S05]  /*1260*/  CS2R.32 R0, SR_CgaSize ;  /* 0x0000000000007805 */ /* 0x000fca0000008a00 */
[----:B------:R-:W-:-:S06]  /*1270*/  IMAD R0, R0, -0xa0, RZ ;  /* 0xffffff6000007824 */ /* 0x000fcc00078e02ff */
[----:B------:R-:W3:Y:S01]  /*1280*/  LDC R0, c[0x0][R0+0x2a4] ;  /* 0x0000a90000007b82 */ /* 0x000ee20000000800 */
[----:B------:R-:W-:Y:S01]  /*1290*/  PRMT R8, RZ, 0x7610, R8 ;  /* 0x00007610ff087816 */ /* 0x000fe20000000008 */
[----:B------:R-:W4:Y:S01]  /*12a0*/  S2R R11, SR_CTAID.X ;  /* 0x00000000000b7919 */ /* 0x000f220000002500 */
[----:B------:R-:W-:-:S05]  /*12b0*/  CS2R.32 R93, SR_CgaSize ;  /* 0x00000000005d7805 */ /* 0x000fca0000008a00 */
[----:B------:R-:W-:-:S05]  /*12c0*/  IMAD R93, R93, -0xa0, RZ ;  /* 0xffffff605d5d7824 */ /* 0x000fca00078e02ff */
[----:B------:R-:W-:-:S14]  /*12d0*/  R2UR UR8, R93 ;  /* 0x000000005d0872ca */ /* 0x000fdc00000e0000 */
[----:B------:R-:W3:Y:S01]  /*12e0*/  LDCU UR8, c[0x0][UR8+0x2b0] ;  /* 0x00005600080877ac */ /* 0x000ee20008000800 */
[----:B------:R-:W-:Y:S01]  /*12f0*/  UISETP.NE.AND UP2, UPT, UR10, 0x2, UPT ;  /* 0x000000020a00788c */ /* 0x000fe2000bf45270 */
[----:B------:R-:W2:Y:S01]  /*1300*/  LDC R9, c[0x0][0xb24] ;  /* 0x0002c900ff097b82 */ /* 0x000ea20000000800 */
[----:B------:R-:W-:-:S05]  /*1310*/  CS2R.32 R2, SR_CgaSize ;  /* 0x0000000000027805 */ /* 0x000fca0000008a00 */
[----:B------:R-:W-:-:S06]  /*1320*/  IMAD R2, R2, -0xa0, RZ ;  /* 0xffffff6002027824 */ /* 0x000fcc00078e02ff */
[----:B------:R-:W3:Y:S08]  /*1330*/  LDC R2, c[0x0][R2+0x2a0] ;  /* 0x0000a80002027b82 */ /* 0x000ef00000000800 */
[----:B------:R-:W3:Y:S01]  /*1340*/  LDC R40, c[0x0][0xb24] ;  /* 0x0002c900ff287b82 */ /* 0x000ee20000000800 */
[----:B-1----:R-:W-:-:S07]  /*1350*/  I2FP.F32.U32 R3, R94 ;  /* 0x0000005e00037245 */ /* 0x002fce0000201000 */
[----:B------:R-:W1:Y:S01]  /*1360*/  S2UR UR36, SR_CTAID.Z ;  /* 0x00000000002479c3 */ /* 0x000e620000002700 */
[----:B--2---:R-:W-:Y:S01]  /*1370*/  ISETP.GE.AND P0, PT, R9, 0x1, PT ;  /* 0x000000010900780c */ /* 0x004fe20003f06270 */
[----:B----4-:R-:W-:Y:S01]  /*1380*/  IMAD.MOV.U32 R93, RZ, RZ, R11 ;  /* 0x000000ffff5d7224 */ /* 0x010fe200078e000b */
[----:B------:R-:W-:Y:S01]  /*1390*/  I2FP.F32.U32 R4, R11 ;  /* 0x0000000b00047245 */ /* 0x000fe20000201000 */
[----:B------:R-:W-:Y:S01]  /*13a0*/  FMUL R3, R3, UR6 ;  /* 0x0000000603037c20 */ /* 0x000fe20008400000 */
[----:B------:R-:W2:Y:S03]  /*13b0*/  LDCU UR6, c[0x0][0xb30] ;  /* 0x00016600ff0677ac */ /* 0x000ea60008000800 */
[----:B---3--:R-:W-:Y:S01]  /*13c0*/  FMUL R4, R4, UR8 ;  /* 0x0000000804047c20 */ /* 0x008fe20008400000 */
[----:B------:R-:W3:Y:S08]  /*13d0*/  F2I.U32.TRUNC.NTZ R81, R3 ;  /* 0x0000000300517305 */ /* 0x000ef0000020f000 */
[----:B------:R-:W4:Y:S01]  /*13e0*/  F2I.U32.TRUNC.NTZ R92, R4 ;  /* 0x00000004005c7305 */ /* 0x000f22000020f000 */
[----:B--2---:R-:W-:Y:S01]  /*13f0*/  UISETP.NE.AND UP3, UPT, UR6, 0x1, UPT ;  /* 0x000000010600788c */ /* 0x004fe2000bf65270 */
[----:B---3--:R-:W-:-:S05]  /*1400*/  IADD3 R81, PT, PT, -R81, RZ, RZ ;  /* 0x000000ff51517210 */ /* 0x008fca0007ffe1ff */
[----:B------:R-:W-:Y:S01]  /*1410*/  IMAD R81, R0, R81, R94 ;  /* 0x0000005100517224 */ /* 0x000fe200078e025e */
[----:B------:R-:W-:Y:S01]  /*1420*/  PRMT R0, RZ, 0x7610, R0 ;  /* 0x00007610ff007816 */ /* 0x000fe20000000000 */
[----:B----4-:R-:W-:-:S04]  /*1430*/  IMAD.MOV R92, RZ, RZ, -R92 ;  /* 0x000000ffff5c7224 */ /* 0x010fc800078e0a5c */
[----:B------:R-:W-:Y:S01]  /*1440*/  IMAD R92, R2, R92, R11 ;  /* 0x0000005c025c7224 */ /* 0x000fe200078e020b */
[----:B-1----:R-:W-:Y:S06]  /*1450*/  BRA.U UP4, `(.L_x_18) ;  /* 0x0000000104247547 */ /* 0x002fec000b800000 */
[----:B------:R-:W-:Y:S01]  /*1460*/  ISETP.NE.AND P1, PT, R81, RZ, PT ;  /* 0x000000ff5100720c */ /* 0x000fe20003f25270 */
[----:B------:R-:W-:Y:S01]  /*1470*/  IMAD.MOV.U32 R0, RZ, RZ, 0x3 ;  /* 0x00000003ff007424 */ /* 0x000fe200078e00ff */
[C---:B------:R-:W-:Y:S02]  /*1480*/  LOP3.LUT R3, R92.reuse, 0xfffffffe, RZ, 0xc0, !PT ;  /* 0xfffffffe5c037812 */ /* 0x040fe400078ec0ff */
[----:B------:R-:W-:Y:S02]  /*1490*/  ISETP.LT.U32.OR P1, PT, R92, 0x2, !P1 ;  /* 0x000000025c00780c */ /* 0x000fe40004f21470 */
[----:B------:R-:W-:Y:S02]  /*14a0*/  SHF.L.U32 R0, R0, R3, RZ ;  /* 0x0000000300007219 */ /* 0x000fe400000006ff */
[----:B------:R-:W-:Y:S02]  /*14b0*/  SEL R5, RZ, 0x1, !P1 ;  /* 0x00000001ff057807 */ /* 0x000fe40004800000 */
[----:B------:R-:W-:-:S05]  /*14c0*/  SEL R2, RZ, 0x2, !P1 ;  /* 0x00000002ff027807 */ /* 0x000fca0004800000 */
[----:B------:R-:W-:-:S05]  /*14d0*/  IMAD.IADD R2, R5, 0x1, R2 ;  /* 0x0000000105027824 */ /* 0x000fca00078e0202 */
[----:B------:R-:W-:Y:S02]  /*14e0*/  PRMT R8, R2, 0x7610, R8 ;  /* 0x0000761002087816 */ /* 0x000fe40000000008 */
.L_x_18:
[----:B------:R-:W-:Y:S05]  /*14f0*/  @!P0 BRA `(.L_x_19) ;  /* 0x0000000000b88947 */ /* 0x000fea0003800000 */
[----:B------:R-:W1:Y:S01]  /*1500*/  LDC.64 R4, c[0x0][0xb18] ;  /* 0x0002c600ff047b82 */ /* 0x000e620000000a00 */
[----:B------:R-:W-:-:S07]  /*1510*/  ISETP.NE.AND P0, PT, R9, 0x1, PT ;  /* 0x000000010900780c */ /* 0x000fce0003f05270 */
[----:B------:R-:W2:Y:S08]  /*1520*/  LDC R14, c[0x0][0xb0c] ;  /* 0x0002c300ff0e7b82 */ /* 0x000eb00000000800 */
[----:B------:R-:W3:Y:S08]  /*1530*/  LDC R13, c[0x0][0x370] ;  /* 0x0000dc00ff0d7b82 */ /* 0x000ef00000000800 */
[----:B------:R-:W4:Y:S01]  /*1540*/  LDC R16, c[0x0][0x374] ;  /* 0x0000dd00ff107b82 */ /* 0x000f220000000800 */
[----:B-1----:R-:W-:-:S07]  /*1550*/  ISETP.NE.AND P1, PT, R4, 0x1, PT ;  /* 0x000000010400780c */ /* 0x002fce0003f25270 */
[----:B------:R-:W3:Y:S01]  /*1560*/  LDC.64 R6, c[0x0][0xb10] ;  /* 0x0002c400ff067b82 */ /* 0x000ee20000000a00 */
[----:B--2---:R-:W-:-:S07]  /*1570*/  ISETP.NE.AND P2, PT, R14, 0x1, PT ;  /* 0x000000010e00780c */ /* 0x004fce0003f45270 */
[----:B------:R-:W1:Y:S08]  /*1580*/  LDC R12, c[0x0][0xb20] ;  /* 0x0002c800ff0c7b82 */ /* 0x000e700000000800 */
[----:B------:R-:W2:Y:S01]  /*1590*/  LDC.64 R2, c[0x0][0xb28] ;  /* 0x0002ca00ff027b82 */ /* 0x000ea20000000a00 */
[----:B----4-:R-:W-:-:S04]  /*15a0*/  IMAD.HI.U32 R15, R16, R5, RZ ;  /* 0x00000005100f7227 */ /* 0x010fc800078e00ff */
[----:B------:R-:W-:-:S04]  /*15b0*/  IMAD.HI.U32 R5, R94, R5, RZ ;  /* 0x000000055e057227 */ /* 0x000fc800078e00ff */
[----:B---3--:R-:W-:-:S04]  /*15c0*/  IMAD.HI.U32 R18, R13, R6, RZ ;  /* 0x000000060d127227 */ /* 0x008fc800078e00ff */
[C---:B------:R-:W-:Y:S01]  /*15d0*/  IMAD.HI.U32 R20, R11.reuse, R6, RZ ;  /* 0x000000060b147227 */ /* 0x040fe200078e00ff */
[-C--:B------:R-:W-:Y:S02]  /*15e0*/  @P2 SHF.R.U32.HI R13, RZ, R7.reuse, R18 ;  /* 0x00000007ff0d2219 */ /* 0x080fe40000011612 */
[-C--:B-1----:R-:W-:Y:S02]  /*15f0*/  @P1 SHF.R.U32.HI R16, RZ, R12.reuse, R15 ;  /* 0x0000000cff101219 */ /* 0x082fe4000001160f */
[----:B------:R-:W-:Y:S02]  /*1600*/  SHF.R.U32.HI R5, RZ, R12, R5 ;  /* 0x0000000cff057219 */ /* 0x000fe40000011605 */
[----:B------:R-:W-:Y:S02]  /*1610*/  SHF.R.U32.HI R20, RZ, R7, R20 ;  /* 0x00000007ff147219 */ /* 0x000fe40000011614 */
[----:B------:R-:W-:Y:S01]  /*1620*/  SEL R5, R94, R5, !P1 ;  /* 0x000000055e057207 */ /* 0x000fe20004800000 */
[----:B--2---:R-:W-:Y:S01]  /*1630*/  IMAD.HI.U32 R18, R16, R2, RZ ;  /* 0x0000000210127227 */ /* 0x004fe200078e00ff */
[----:B------:R-:W-:-:S02]  /*1640*/  SEL R93, R11, R20, !P2 ;  /* 0x000000140b5d7207 */ /* 0x000fc40005000000 */
[----:B------:R-:W-:Y:S01]  /*1650*/  IADD3 R7, PT, PT, -R5, RZ, RZ ;  /* 0x000000ff05077210 */ /* 0x000fe20007ffe1ff */
[----:B------:R-:W-:Y:S01]  /*1660*/  IMAD.HI.U32 R6, R13, R2, RZ ;  /* 0x000000020d067227 */ /* 0x000fe200078e00ff */
[----:B------:R-:W-:-:S03]  /*1670*/  @P0 SHF.R.U32.HI R16, RZ, R3, R18 ;  /* 0x00000003ff100219 */ /* 0x000fc60000011612 */
[----:B------:R-:W-:Y:S01]  /*1680*/  IMAD R7, R4, R7, R94 ;  /* 0x0000000704077224 */ /* 0x000fe200078e025e */
[----:B------:R-:W-:Y:S01]  /*1690*/  @P0 SHF.R.U32.HI R13, RZ, R3, R6 ;  /* 0x00000003ff0d0219 */ /* 0x000fe20000011606 */
[----:B------:R-:W-:-:S04]  /*16a0*/  IMAD R16, R16, R9, RZ ;  /* 0x0000000910107224 */ /* 0x000fc800078e02ff */
[----:B------:R-:W-:Y:S01]  /*16b0*/  IMAD R6, R13, R9, RZ ;  /* 0x000000090d067224 */ /* 0x000fe200078e02ff */
[----:B------:R-:W-:-:S04]  /*16c0*/  ISETP.GE.AND P1, PT, R5, R16, PT ;  /* 0x000000100500720c */ /* 0x000fc80003f26270 */
[----:B------:R-:W-:Y:S01]  /*16d0*/  ISETP.GE.OR P1, PT, R93, R6, P1 ;  /* 0x000000065d00720c */ /* 0x000fe20000f26670 */
[----:B------:R-:W-:-:S05]  /*16e0*/  IMAD.HI.U32 R6, R5, R2, RZ ;  /* 0x0000000205067227 */ /* 0x000fca00078e00ff */
[----:B------:R-:W-:-:S04]  /*16f0*/  SHF.R.U32.HI R6, RZ, R3, R6 ;  /* 0x00000003ff067219 */ /* 0x000fc80000011606 */
[----:B------:R-:W-:-:S03]  /*1700*/  SEL R6, R5, R6, !P0 ;  /* 0x0000000605067207 */ /* 0x000fc60004000000 */
[----:B------:R-:W-:Y:S01]  /*1710*/  @!P1 IMAD.HI.U32 R12, R93, R2, RZ ;  /* 0x000000025d0c9227 */ /* 0x000fe200078e00ff */
[----:B------:R-:W-:-:S04]  /*1720*/  IADD3 R2, PT, PT, -R6, RZ, RZ ;  /* 0x000000ff06027210 */ /* 0x000fc80007ffe1ff */
[----:B------:R-:W-:Y:S01]  /*1730*/  @!P1 SHF.R.U32.HI R12, RZ, R3, R12 ;  /* 0x00000003ff0c9219 */ /* 0x000fe2000001160c */
[----:B------:R-:W-:-:S03]  /*1740*/  IMAD R2, R9, R2, R5 ;  /* 0x0000000209027224 */ /* 0x000fc600078e0205 */
[----:B------:R-:W-:-:S05]  /*1750*/  @!P1 SEL R3, R93, R12, !P0 ;  /* 0x0000000c5d039207 */ /* 0x000fca0004000000 */
[--C-:B------:R-:W-:Y:S02]  /*1760*/  @!P1 IMAD.IADD R6, R6, 0x1, -R3.reuse ;  /* 0x0000000106069824 */ /* 0x100fe400078e0a03 */
[----:B------:R-:W-:Y:S01]  /*1770*/  @!P1 IMAD R3, R2, R13, R3 ;  /* 0x0000000d02039224 */ /* 0x000fe200078e0203 */
[----:B------:R-:W-:Y:S01]  /*1780*/  IADD3 R2, PT, PT, -R93, RZ, RZ ;  /* 0x000000ff5d027210 */ /* 0x000fe20007ffe1ff */
[----:B------:R-:W-:Y:S02]  /*1790*/  @!P1 IMAD R5, R6, R9, R93 ;  /* 0x0000000906059224 */ /* 0x000fe400078e025d */
[----:B------:R-:W-:Y:S02]  /*17a0*/  @!P1 IMAD.MOV.U32 R93, RZ, RZ, R3 ;  /* 0x000000ffff5d9224 */ /* 0x000fe400078e0003 */
[----:B------:R-:W-:Y:S02]  /*17b0*/  IMAD R2, R14, R2, R11 ;  /* 0x000000020e027224 */ /* 0x000fe400078e020b */
[----:B------:R-:W-:-:S02]  /*17c0*/  IMAD R94, R5, R4, R7 ;  /* 0x00000004055e7224 */ /* 0x000fc400078e0207 */
[----:B------:R-:W-:Y:S02]  /*17d0*/  IMAD R93, R93, R14, R2 ;  /* 0x0000000e5d5d7224 */ /* 0x000fe400078e0202 */
.L_x_19:
[----:B------:R-:W-:Y:S05]  /*17e0*/  BRA.U UP3, `(.L_x_20) ;  /* 0x0000000103407547 */ /* 0x000fea000b800000 */
[----:B------:R-:W1:Y:S08]  /*17f0*/  LDC.64 R4, c[0x0][0xb10] ;  /* 0x0002c400ff047b82 */ /* 0x000e700000000a00 */
[----:B------:R-:W2:Y:S08]  /*1800*/  LDC.64 R2, c[0x0][0xb18] ;  /* 0x0002c600ff027b82 */ /* 0x000eb00000000a00 */
[----:B------:R-:W3:Y:S08]  /*1810*/  LDC R6, c[0x0][0xb20] ;  /* 0x0002c800ff067b82 */ /* 0x000ef00000000800 */
[----:B------:R-:W4:Y:S01]  /*1820*/  LDC R12, c[0x0][0xb0c] ;  /* 0x0002c300ff0c7b82 */ /* 0x000f220000000800 */
[----:B-1----:R-:W-:-:S05]  /*1830*/  IMAD.HI.U32 R4, R93, R4, RZ ;  /* 0x000000045d047227 */ /* 0x002fca00078e00ff */
[----:B------:R-:W-:Y:S01]  /*1840*/  SHF.R.U32.HI R4, RZ, R5, R4 ;  /* 0x00000005ff047219 */ /* 0x000fe20000011604 */
[----:B--2---:R-:W-:Y:S01]  /*1850*/  IMAD.HI.U32 R3, R94, R3, RZ ;  /* 0x000000035e037227 */ /* 0x004fe200078e00ff */
[----:B------:R-:W-:-:S04]  /*1860*/  ISETP.NE.AND P0, PT, R2, 0x1, PT ;  /* 0x000000010200780c */ /* 0x000fc80003f05270 */
[----:B---3--:R-:W-:-:S04]  /*1870*/  SHF.R.U32.HI R3, RZ, R6, R3 ;  /* 0x00000006ff037219 */ /* 0x008fc80000011603 */
[----:B------:R-:W-:Y:S02]  /*1880*/  SEL R3, R94, R3, !P0 ;  /* 0x000000035e037207 */ /* 0x000fe40004000000 */
[----:B----4-:R-:W-:-:S04]  /*1890*/  ISETP.NE.AND P1, PT, R12, 0x1, PT ;  /* 0x000000010c00780c */ /* 0x010fc80003f25270 */
[----:B------:R-:W-:-:S05]  /*18a0*/  SEL R6, R93, R4, !P1 ;  /* 0x000000045d067207 */ /* 0x000fca0004800000 */
[----:B------:R-:W-:Y:S02]  /*18b0*/  IMAD.IADD R4, R3, 0x1, -R6 ;  /* 0x0000000103047824 */ /* 0x000fe400078e0a06 */
[----:B------:R-:W-:Y:S02]  /*18c0*/  IMAD.IADD R3, R6, 0x1, -R3 ;  /* 0x0000000106037824 */ /* 0x000fe400078e0a03 */
[----:B------:R-:W-:Y:S02]  /*18d0*/  IMAD R93, R4, R12, R93 ;  /* 0x0000000c045d7224 */ /* 0x000fe400078e025d */
[----:B------:R-:W-:Y:S02]  /*18e0*/  IMAD R94, R3, R2, R94 ;  /* 0x00000002035e7224 */ /* 0x000fe400078e025e */
.L_x_20:
[----:B------:R-:W-:Y:S05]  /*18f0*/  BRA.U !UP1, `(.L_x_21) ;  /* 0x00000001090c7547 */ /* 0x000fea000b800000 */
[----:B------:R-:W-:Y:S01]  /*1900*/  UCGABAR_WAIT ;  /* 0x0000000000007dc7 */ /* 0x000fe20008000000 */
[----:B------:R-:W-:Y:S01]  /*1910*/  CCTL.IVALL ;  /* 0x00000000ff00798f */ /* 0x000fe20002000000 */
[----:B------:R-:W-:Y:S05]  /*1920*/  BRA `(.L_x_22) ;  /* 0x0000000000047947 */ /* 0x000fea0003800000 */
.L_x_21:
[----:B------:R-:W-:Y:S06]  /*1930*/  BAR.SYNC.DEFER_BLOCKING 0x0 ;  /* 0x0000000000007b1d */ /* 0x000fec0000010000 */
.L_x_22:
[----:B------:R-:W-:Y:S05]  /*1940*/  BRA.U UP2, `(.L_x_23) ;  /* 0x0000002502347547 */ /* 0x000fea000b800000 */
[----:B------:R-:W1:Y:S01]  /*1950*/  LDCU UR15, c[0x0][0x38c] ;  /* 0x00007180ff0f77ac */ /* 0x000e620008000800 */
[----:B------:R-:W2:Y:S01]  /*1960*/  LDC R9, c[0x0][0x370] ;  /* 0x0000dc00ff097b82 */ /* 0x000ea20000000800 */
[C---:B------:R-:W-:Y:S01]  /*1970*/  IMAD.SHL.U32 R17, R11.reuse, 0x20, RZ ;  /* 0x000000200b117824 */ /* 0x040fe200078e00ff */
[----:B------:R-:W-:Y:S01]  /*1980*/  PLOP3.LUT P1, PT, PT, PT, UP5, 0x80, 0x8 ;  /* 0x000000000008781c */ /* 0x000fe20003f2f058 */
[----:B------:R-:W-:Y:S01]  /*1990*/  UISETP.NE.AND UP1, UPT, UR10, URZ, UPT ;  /* 0x000000ff0a00728c */ /* 0x000fe2000bf25270 */
[----:B------:R-:W-:Y:S01]  /*19a0*/  ISETP.NE.AND P4, PT, R10, RZ, P5 ;  /* 0x000000ff0a00720c */ /* 0x000fe20002f85270 */
[----:B------:R-:W-:Y:S01]  /*19b0*/  IMAD.SHL.U32 R16, R11, 0x40, RZ ;  /* 0x000000400b107824 */ /* 0x000fe200078e00ff */
[----:B------:R-:W-:Y:S01]  /*19c0*/  PLOP3.LUT P1, PT, P1, PT, PT, 0x8, 0x80 ;  /* 0x000000000080781c */ /* 0x000fe20000f2e170 */
[----:B------:R-:W-:Y:S01]  /*19d0*/  IMAD.MOV.U32 R15, RZ, RZ, 0x1 ;  /* 0x00000001ff0f7424 */ /* 0x000fe200078e00ff */
[----:B------:R-:W3:Y:S01]  /*19e0*/  LDC R0, c[0x0][0x374] ;  /* 0x0000dd00ff007b82 */ /* 0x000ee20000000800 */
[----:B------:R-:W-:Y:S01]  /*19f0*/  IMAD.MOV.U32 R14, RZ, RZ, RZ ;  /* 0x000000ffff0e7224 */ /* 0x000fe200078e00ff */
[----:B------:R-:W-:Y:S01]  /*1a00*/  CS2R R12, SRZ ;  /* 0x00000000000c7805 */ /* 0x000fe2000001ff00 */
[----:B------:R-:W-:Y:S01]  /*1a10*/  IMAD.MOV.U32 R10, RZ, RZ, 0x1 ;  /* 0x00000001ff0a7424 */ /* 0x000fe200078e00ff */
[----:B------:R-:W-:Y:S01]  /*1a20*/  LOP3.LUT R17, R17, 0x20, RZ, 0xc0, !PT ;  /* 0x0000002011117812 */ /* 0x000fe200078ec0ff */
[----:B------:R-:W4:Y:S01]  /*1a30*/  LDCU.64 UR24, c[0x0][0x348] ;  /* 0x00006900ff1877ac */ /* 0x000f220008000a00 */
[----:B-1----:R-:W-:-:S02]  /*1a40*/  UIADD3 UR4, UPT, UPT, UR15, 0x3f, URZ ;  /* 0x0000003f0f047890 */ /* 0x002fc4000fffe0ff */
[----:B------:R-:W-:Y:S02]  /*1a50*/  USEL UR7, UR7, 0x2, UP1 ;  /* 0x0000000207077887 */ /* 0x000fe40008800000 */
[----:B------:R-:W-:Y:S01]  /*1a60*/  USHF.R.S32.HI UR22, URZ, 0x1f, UR4 ;  /* 0x0000001fff167899 */ /* 0x000fe20008011404 */
[----:B------:R-:W-:-:S03]  /*1a70*/  UMOV UR13, URZ ;  /* 0x000000ff000d7c82 */ /* 0x000fc60008000000 */
[----:B------:R-:W-:Y:S02]  /*1a80*/  ULEA.HI UR22, UR22, UR4, URZ, 0x6 ;  /* 0x0000000416167291 */ /* 0x000fe4000f8f30ff */
[----:B------:R-:W-:Y:S02]  /*1a90*/  UIADD3 UR4, UPT, UPT, UR15, -0x1, URZ ;  /* 0xffffffff0f047890 */ /* 0x000fe4000fffe0ff */
[----:B------:R-:W-:Y:S02]  /*1aa0*/  USHF.R.S32.HI UR22, URZ, 0x6, UR22 ;  /* 0x00000006ff167899 */ /* 0x000fe40008011416 */
[----:B------:R-:W-:Y:S02]  /*1ab0*/  UISETP.GE.U32.AND UP2, UPT, UR4, -0x7f, UPT ;  /* 0xffffff810400788c */ /* 0x000fe4000bf46070 */
[----:B------:R-:W-:Y:S02]  /*1ac0*/  UISETP.LT.U32.AND UP0, UPT, UR22, 0x24, UPT ;  /* 0x000000241600788c */ /* 0x000fe4000bf01070 */
[----:B------:R-:W-:-:S02]  /*1ad0*/  UIADD3 UR15, UPT, UPT, UR15, 0x7e, URZ ;  /* 0x0000007e0f0f7890 */ /* 0x000fc4000fffe0ff */
[----:B------:R-:W-:-:S04]  /*1ae0*/  USEL UR21, UR22, 0x24, UP0 ;  /* 0x0000002416157887 */ /* 0x000fc80008000000 */
[----:B------:R-:W-:Y:S02]  /*1af0*/  UIADD3 UR6, UPT, UPT, UR21, -0x1, URZ ;  /* 0xffffffff15067890 */ /* 0x000fe4000fffe0ff */
[----:B------:R-:W-:Y:S02]  /*1b00*/  @UP2 UIADD3 UR6, UPT, UPT, UR21, URZ, URZ ;  /* 0x000000ff15062290 */ /* 0x000fe4000fffe0ff */
[----:B------:R-:W-:Y:S02]  /*1b10*/  UIADD3 UR14, UPT, UPT, UR22, -UR21, URZ ;  /* 0x80000015160e7290 */ /* 0x000fe4000fffe0ff */
[----:B------:R-:W-:Y:S02]  /*1b20*/  UIADD3 UR5, UPT, UPT, UR6, 0x1, URZ ;  /* 0x0000000106057890 */ /* 0x000fe4000fffe0ff */
[----:B--2-4-:R-:W-:-:S12]  /*1b30*/  UIADD3 UR6, UPT, UPT, -UR6, URZ, URZ ;  /* 0x000000ff06067290 */ /* 0x014fd8000fffe1ff */
.L_x_43:
[----:B------:R-:W-:Y:S01]  /*1b40*/  UISETP.NE.AND UP0, UPT, UR37, URZ, UPT ;  /* 0x000000ff2500728c */ /* 0x000fe2000bf05270 */
[----:B------:R-:W1:Y:S08]  /*1b50*/  S2UR UR37, SR_CgaCtaId ;  /* 0x00000000002579c3 */ /* 0x000e700000008800 */
[----:B------:R-:W-:Y:S05]  /*1b60*/  BRA.U UP0, `(.L_x_24) ;  /* 0x0000000100347547 */ /* 0x000fea000b800000 */
[----:B------:R-:W2:Y:S01]  /*1b70*/  S2R R2, SR_CgaCtaId ;  /* 0x0000000000027919 */ /* 0x000ea20000008800 */
[----:B------:R-:W-:-:S04]  /*1b80*/  MOV R3, 0x400 ;  /* 0x0000040000037802 */ /* 0x000fc80000000f00 */
[----:B--2---:R-:W-:Y:S02]  /*1b90*/  LEA R3, R2, R3, 0x18 ;  /* 0x0000000302037211 */ /* 0x004fe400078ec0ff */
[----:B------:R-:W-:-:S03]  /*1ba0*/  SHF.L.U32 R2, R10, 0x1f, RZ ;  /* 0x0000001f0a027819 */ /* 0x000fc600000006ff */
[----:B------:R-:W-:-:S04]  /*1bb0*/  IMAD R3, R12, 0x8, R3 ;  /* 0x000000080c037824 */ /* 0x000fc800078e0203 */
[----:B------:R-:W2:Y:S02]  /*1bc0*/  SYNCS.PHASECHK.TRANS64.TRYWAIT P0, [R3+URZ+0x2d0], R2 ;  /* 0x0002d002030075a7 */ /* 0x000ea400080011ff */
[----:B--2---:R-:W-:Y:S05]  /*1bd0*/  @!P0 BRA `(.L_x_25) ;  /* 0x00000060007c8947 */ /* 0x004fea0003800000 */
.L_x_146:
[----:B------:R-:W-:Y:S01]  /*1be0*/  VIADD R12, R12, 0x1 ;  /* 0x000000010c0c7836 */ /* 0x000fe20000000000 */
[----:B------:R2:W-:Y:S04]  /*1bf0*/  SYNCS.ARRIVE.TRANS64.A1T0 RZ, [R3+URZ+0x2c0], RZ ;  /* 0x0002c0ff03ff79a7 */ /* 0x0005e800081000ff */
[----:B------:R-:W-:-:S04]  /*1c00*/  ISETP.NE.AND P0, PT, R12, 0x2, PT ;  /* 0x000000020c00780c */ /* 0x000fc80003f05270 */
[----:B------:R-:W-:Y:S02]  /*1c10*/  SEL R12, R12, RZ, P0 ;  /* 0x000000ff0c0c7207 */ /* 0x000fe40000000000 */
[----:B--2---:R-:W-:-:S04]  /*1c20*/  SEL R3, RZ, 0x1, P0 ;  /* 0x00000001ff037807 */ /* 0x004fc80000000000 */
[----:B------:R-:W-:-:S07]  /*1c30*/  LOP3.LUT R10, R10, R3, RZ, 0x3c, !PT ;  /* 0x000000030a0a7212 */ /* 0x000fce00078e3cff */
.L_x_24:
[----:B------:R-:W-:Y:S01]  /*1c40*/  UMOV UR4, 0x400 ;  /* 0x0000040000047882 */ /* 0x000fe20000000000 */
[----:B------:R-:W-:Y:S01]  /*1c50*/  LEA.HI R3, R93, R93, RZ, 0x1 ;  /* 0x0000005d5d037211 */ /* 0x000fe200078f08ff */
[----:B-1----:R-:W-:Y:S01]  /*1c60*/  ULEA UR4, UR37, UR4, 0x18 ;  /* 0x0000000425047291 */ /* 0x002fe2000f8ec0ff */
[----:B------:R-:W-:Y:S01]  /*1c70*/  SHF.L.U32 R2, R15, 0x1f, RZ ;  /* 0x0000001f0f027819 */ /* 0x000fe200000006ff */
[----:B------:R-:W-:Y:S01]  /*1c80*/  UISETP.GE.U32.AND UP0, UPT, UR15, 0x7f, UPT ;  /* 0x0000007f0f00788c */ /* 0x000fe2000bf06070 */
[----:B------:R-:W-:Y:S01]  /*1c90*/  R2UR UR35, R16 ;  /* 0x00000000102372ca */ /* 0x000fe200000e0000 */
[----:B------:R-:W-:Y:S01]  /*1ca0*/  ULEA UR8, UR13, UR4, 0x3 ;  /* 0x000000040d087291 */ /* 0x000fe2000f8e18ff */
[----:B------:R-:W-:Y:S01]  /*1cb0*/  IMAD.SHL.U32 R3, R3, 0x40, RZ ;  /* 0x0000004003037824 */ /* 0x000fe200078e00ff */
[----:B------:R-:W-:Y:S01]  /*1cc0*/  R2UR UR11, R17 ;  /* 0x00000000110b72ca */ /* 0x000fe200000e0000 */
[----:B------:R-:W-:-:S03]  /*1cd0*/  UMOV UR23, URZ ;  /* 0x000000ff00177c82 */ /* 0x000fc60008000000 */
[----:B------:R-:W-:-:S03]  /*1ce0*/  LOP3.LUT R3, R3, 0xffffff80, RZ, 0xc0, !PT ;  /* 0xffffff8003037812 */ /* 0x000fc600078ec0ff */
[----:B------:R1:W2:Y:S01]  /*1cf0*/  SYNCS.PHASECHK.TRANS64.TRYWAIT P0, [UR8+0x120], R2 ;  /* 0x00012002ff0075a7 */ /* 0x0002a20008001108 */
[----:B------:R-:W-:Y:S02]  /*1d00*/  R2UR UR9, R3 ;  /* 0x00000000030972ca */ /* 0x000fe400000e0000 */
[----:B------:R-:W-:-:S11]  /*1d10*/  R2UR UR8, R94 ;  /* 0x000000005e0872ca */ /* 0x000fd600000e0000 */
[----:B------:R-:W-:Y:S02]  /*1d20*/  ULOP3.LUT UR35, UR9, 0x40, UR35, 0xf8, !UPT ;  /* 0x0000004009237892 */ /* 0x000fe4000f8ef823 */
[----:B------:R-:W-:Y:S01]  /*1d30*/  ULEA UR11, UR8, UR11, 0x6 ;  /* 0x0000000b080b7291 */ /* 0x000fe2000f8e30ff */
[----:B------:R-:W-:Y:S11]  /*1d40*/  BRA.U !UP0, `(.L_x_26) ;  /* 0x0000000108c07547 */ /* 0x000ff6000b800000 */
[----:B------:R-:W-:Y:S01]  /*1d50*/  UMOV UR16, UR6 ;  /* 0x0000000600107c82 */ /* 0x000fe20008000000 */
[----:B------:R-:W-:Y:S01]  /*1d60*/  UMOV UR17, UR13 ;  /* 0x0000000d00117c82 */ /* 0x000fe20008000000 */
[----:B------:R-:W-:-:S05]  /*1d70*/  UMOV UR34, URZ ;  /* 0x000000ff00227c82 */ /* 0x000fca0008000000 */
.L_x_32:
[----:B------:R-:W-:Y:S01]  /*1d80*/  ULEA UR33, UR17, UR4, 0x3 ;  /* 0x0000000411217291 */ /* 0x000fe2000f8e18ff */
[----:B------:R-:W-:Y:S01]  /*1d90*/  @P5 MOV R3, 0x3000 ;  /* 0x0000300000035802 */ /* 0x000fe20000000f00 */
[----:B-12-4-:R-:W-:Y:S10]  /*1da0*/  @P0 BRA `(.L_x_27) ;  /* 0x00000000000c0947 */ /* 0x016ff40003800000 */
[----:B------:R-:W-:-:S04]  /*1db0*/  SHF.L.U32 R5, R15, 0x1f, RZ ;  /* 0x0000001f0f057819 */ /* 0x000fc800000006ff */
[----:B------:R-:W2:Y:S02]  /*1dc0*/  SYNCS.PHASECHK.TRANS64.TRYWAIT P0, [UR33+0x120], R5 ;  /* 0x00012005ff0075a7 */ /* 0x000ea40008001121 */
[----:B--2---:R-:W-:Y:S05]  /*1dd0*/  @!P0 BRA `(.L_x_28) ;  /* 0x0000006000108947 */ /* 0x004fea0003800000 */
.L_x_27:
[----:B------:R2:W-:Y:S01]  /*1de0*/  @P5 SYNCS.ARRIVE.TRANS64 RZ, [UR33], R3 ;  /* 0x00000003ffff59a7 */ /* 0x0005e20008000021 */
[----:B------:R-:W-:Y:S02]  /*1df0*/  ULOP3.LUT UR8, UR7, 0x2, URZ, 0xfc, !UPT ;  /* 0x0000000207087892 */ /* 0x000fe4000f8efcff */
[----:B------:R-:W-:Y:S02]  /*1e00*/  UIADD3 UR16, UPT, UPT, UR16, 0x1, URZ ;  /* 0x0000000110107890 */ /* 0x000fe4000fffe0ff */
[----:B------:R-:W-:Y:S02]  /*1e10*/  UISETP.NE.AND UP0, UPT, UR8, 0x2, UPT ;  /* 0x000000020800788c */ /* 0x000fe4000bf05270 */
[----:B------:R-:W-:-:S07]  /*1e20*/  UISETP.NE.AND UP2, UPT, UR16, 0x1, UPT ;  /* 0x000000011000788c */ /* 0x000fce000bf45270 */
[----:B------:R-:W-:Y:S05]  /*1e30*/  BRA.U UP0, `(.L_x_29) ;  /* 0x0000000100047547 */ /* 0x000fea000b800000 */
[----:B------:R-:W-:Y:S05]  /*1e40*/  BPT.TRAP 0x1 ;  /* 0x000000040000795c */ /* 0x000fea0000300000 */
.L_x_29:
[----:B------:R-:W-:Y:S04]  /*1e50*/  BSSY.RECONVERGENT B0, `(.L_x_30) ;  /* 0x0000003000007945 */ /* 0x000fe80003800200 */
[----:B------:R-:W-:Y:S05]  /*1e60*/  @!P4 BRA `(.L_x_31) ;  /* 0x000000000004c947 */ /* 0x000fea0003800000 */
[----:B------:R-:W-:Y:S05]  /*1e70*/  BPT.TRAP 0x1 ;  /* 0x000000040000795c */ /* 0x000fea0000300000 */
.L_x_31:
[----:B------:R-:W-:Y:S05]  /*1e80*/  BSYNC.RECONVERGENT B0 ;  /* 0x0000000000007941 */ /* 0x000fea0003800200 */
.L_x_30:
[----:B------:R-:W-:Y:S02]  /*1e90*/  UIADD3 UR13, UPT, UPT, UR17, 0x1, URZ ;  /* 0x00000001110d7890 */ /* 0x000fe4000fffe0ff */
[----:B------:R-:W-:Y:S02]  /*1ea0*/  ULEA UR32, UR17, UR4, 0xc ;  /* 0x0000000411207291 */ /* 0x000fe4000f8e60ff */
[----:B------:R-:W-:Y:S02]  /*1eb0*/  UISETP.NE.AND UP0, UPT, UR13, 0x24, UPT ;  /* 0x000000240d00788c */ /* 0x000fe4000bf05270 */
[----:B------:R-:W-:Y:S02]  /*1ec0*/  UIADD3 UR28, UP1, UPT, UR24, 0x80, URZ ;  /* 0x00000080181c7890 */ /* 0x000fe4000ff3e0ff */
[----:B------:R-:W-:Y:S02]  /*1ed0*/  USEL UR9, URZ, 0x1, UP0 ;  /* 0x00000001ff097887 */ /* 0x000fe40008000000 */
[----:B------:R-:W-:-:S02]  /*1ee0*/  USEL UR13, UR13, URZ, UP0 ;  /* 0x000000ff0d0d7287 */ /* 0x000fc40008000000 */
[----:B------:R-:W-:Y:S02]  /*1ef0*/  UIADD3 UR26, UP0, UPT, UR24, 0x180, URZ ;  /* 0x00000180181a7890 */ /* 0x000fe4000ff1e0ff */
[----:B------:R-:W-:Y:S01]  /*1f00*/  ULEA UR8, UR13, UR4, 0x3 ;  /* 0x000000040d087291 */ /* 0x000fe2000f8e18ff */
[----:B------:R-:W-:Y:S01]  /*1f10*/  LOP3.LUT R15, R15, UR9, RZ, 0x3c, !PT ;  /* 0x000000090f0f7c12 */ /* 0x000fe2000f8e3cff */
[----:B------:R-:W-:Y:S02]  /*1f20*/  ULOP3.LUT UR33, UR33, 0xfefffff8, URZ, 0xc0, !UPT ;  /* 0xfefffff821217892 */ /* 0x000fe4000f8ec0ff */
[----:B------:R-:W-:Y:S01]  /*1f30*/  UIADD3.X UR29, UPT, UPT, URZ, UR25, URZ, UP1, !UPT ;  /* 0x00000019ff1d7290 */ /* 0x000fe20008ffe4ff */
[----:B-1----:R-:W-:Y:S01]  /*1f40*/  SHF.L.U32 R2, R15, 0x1f, RZ ;  /* 0x0000001f0f027819 */ /* 0x002fe200000006ff */
[----:B------:R-:W-:Y:S02]  /*1f50*/  UIADD3 UR32, UPT, UPT, UR32, 0x2600, URZ ;  /* 0x0000260020207890 */ /* 0x000fe4000fffe0ff */
[----:B------:R-:W-:Y:S01]  /*1f60*/  UIADD3.X UR27, UPT, UPT, URZ, UR25, URZ, UP0, !UPT ;  /* 0x00000019ff1b7290 */ /* 0x000fe200087fe4ff */
[----:B------:R4:W1:Y:S01]  /*1f70*/  SYNCS.PHASECHK.TRANS64.TRYWAIT P0, [UR8+0x120], R2 ;  /* 0x00012002ff0075a7 */ /* 0x0008620008001108 */
[----:B------:R-:W-:Y:S01]  /*1f80*/  ULEA UR8, UR17, UR4, 0xb ;  /* 0x0000000411087291 */ /* 0x000fe2000f8e58ff */
[----:B------:R-:W-:Y:S01]  /*1f90*/  UMOV UR18, 0x0 ;  /* 0x0000000000127882 */ /* 0x000fe20000000000 */
[----:B------:R-:W-:-:S02]  /*1fa0*/  UMOV UR19, 0x10000000 ;  /* 0x1000000000137882 */ /* 0x000fc40000000000 */
[----:B------:R-:W-:Y:S01]  /*1fb0*/  UIADD3 UR8, UPT, UPT, UR8, 0x26600, URZ ;  /* 0x0002660008087890 */ /* 0x000fe2000fffe0ff */
[----:B------:R2:W-:Y:S01]  /*1fc0*/  UTMALDG.3D.2CTA [UR32], [UR28], desc[UR18] ;  /* 0x000012201c0075b4 */ /* 0x0005e20008211000 */
[----:B------:R-:W-:Y:S01]  /*1fd0*/  UMOV UR10, UR34 ;  /* 0x00000022000a7c82 */ /* 0x000fe20008000000 */
[----:B------:R-:W-:Y:S01]  /*1fe0*/  UMOV UR12, UR36 ;  /* 0x00000024000c7c82 */ /* 0x000fe20008000000 */
[----:B------:R-:W-:Y:S01]  /*1ff0*/  UMOV UR9, UR33 ;  /* 0x0000002100097c82 */ /* 0x000fe20008000000 */
[----:B------:R-:W-:Y:S01]  /*2000*/  UMOV UR23, UR5 ;  /* 0x0000000500177c82 */ /* 0x000fe20008000000 */
[----:B------:R-:W-:-:S03]  /*2010*/  UMOV UR17, UR13 ;  /* 0x0000000d00117c82 */ /* 0x000fc60008000000 */
[----:B------:R4:W-:Y:S01]  /*2020*/  UTMALDG.3D.2CTA [UR8], [UR26], desc[UR18] ;  /* 0x000012081a0075b4 */ /* 0x0009e20008211000 */
[----:B--2---:R-:W-:Y:S01]  /*2030*/  UIADD3 UR34, UPT, UPT, UR34, 0x40, URZ ;  /* 0x0000004022227890 */ /* 0x004fe2000fffe0ff */
[----:B------:R-:W-:Y:S11]  /*2040*/  BRA.U UP2, `(.L_x_32) ;  /* 0xfffffffd024c7547 */ /* 0x000ff6000b83ffff */
.L_x_26:
[----:B----4-:R-:W-:Y:S01]  /*2050*/  ULEA UR8, UR13, UR4, 0x3 ;  /* 0x000000040d087291 */ /* 0x010fe2000f8e18ff */
[----:B-1----:R-:W-:Y:S01]  /*2060*/  SHF.L.U32 R2, R15, 0x1f, RZ ;  /* 0x0000001f0f027819 */ /* 0x002fe200000006ff */
[----:B------:R-:W-:Y:S01]  /*2070*/  @!P1 SYNCS.ARRIVE.TRANS64.A1T0 RZ, [UR4+0x258], RZ ;  /* 0x000258ffffff99a7 */ /* 0x000fe20008100004 */
[----:B------:R-:W-:-:S06]  /*2080*/  UISETP.GT.AND UP0, UPT, UR22, UR21, UPT ;  /* 0x000000151600728c */ /* 0x000fcc000bf04270 */
[----:B--2---:R1:W2:Y:S03]  /*2090*/  SYNCS.PHASECHK.TRANS64.TRYWAIT P0, [UR8+0x120], R2 ;  /* 0x00012002ff0075a7 */ /* 0x0042a60008001108 */
[----:B------:R-:W-:Y:S05]  /*20a0*/  BRA.U !UP0, `(.L_x_33) ;  /* 0x0000000108c07547 */ /* 0x000fea000b800000 */
[----:B------:R-:W-:Y:S01]  /*20b0*/  UIADD3 UR26, UPT, UPT, UR14, UR23, URZ ;  /* 0x000000170e1a7290 */ /* 0x000fe2000fffe0ff */
[----:B------:R-:W-:-:S11]  /*20c0*/  UMOV UR27, UR13 ;  /* 0x0000000d001b7c82 */ /* 0x000fd60008000000 */
.L_x_39:
[----:B------:R-:W-:Y:S01]  /*20d0*/  ULEA UR17, UR27, UR4, 0x3 ;  /* 0x000000041b117291 */ /* 0x000fe2000f8e18ff */
[----:B--2---:R-:W-:Y:S01]  /*20e0*/  @P5 MOV R3, 0x3000 ;  /* 0x0000300000035802 */ /* 0x004fe20000000f00 */
[----:B-12---:R-:W-:Y:S10]  /*20f0*/  @P0 BRA `(.L_x_34) ;  /* 0x00000000000c0947 */ /* 0x006ff40003800000 */
[----:B------:R-:W-:-:S04]  /*2100*/  SHF.L.U32 R5, R15, 0x1f, RZ ;  /* 0x0000001f0f057819 */ /* 0x000fc800000006ff */
[----:B------:R-:W2:Y:S02]  /*2110*/  SYNCS.PHASECHK.TRANS64.TRYWAIT P0, [UR17+0x120], R5 ;  /* 0x00012005ff0075a7 */ /* 0x000ea40008001111 */
[----:B--2---:R-:W-:Y:S05]  /*2120*/  @!P0 BRA `(.L_x_35) ;  /* 0x0000005c00548947 */ /* 0x004fea0003800000 */
.L_x_34:
[----:B------:R2:W-:Y:S01]  /*2130*/  @P5 SYNCS.ARRIVE.TRANS64 RZ, [UR17], R3 ;  /* 0x00000003ffff59a7 */ /* 0x0005e20008000011 */
[----:B------:R-:W-:-:S04]  /*2140*/  ULOP3.LUT UR8, UR7, 0x2, URZ, 0xfc, !UPT ;  /* 0x0000000207087892 */ /* 0x000fc8000f8efcff */
[----:B------:R-:W-:-:S09]  /*2150*/  UISETP.NE.AND UP0, UPT, UR8, 0x2, UPT ;  /* 0x000000020800788c */ /* 0x000fd2000bf05270 */
[----:B------:R-:W-:Y:S05]  /*2160*/  BRA.U UP0, `(.L_x_36) ;  /* 0x0000000100047547 */ /* 0x000fea000b800000 */
[----:B------:R-:W-:Y:S05]  /*2170*/  BPT.TRAP 0x1 ;  /* 0x000000040000795c */ /* 0x000fea0000300000 */
.L_x_36:
[----:B------:R-:W-:Y:S04]  /*2180*/  BSSY.RECONVERGENT B0, `(.L_x_37) ;  /* 0x0000003000007945 */ /* 0x000fe80003800200 */
[----:B------:R-:W-:Y:S05]  /*2190*/  @!P4 BRA `(.L_x_38) ;  /* 0x000000000004c947 */ /* 0x000fea0003800000 */
[----:B------:R-:W-:Y:S05]  /*21a0*/  BPT.TRAP 0x1 ;  /* 0x000000040000795c */ /* 0x000fea0000300000 */
.L_x_38:
[----:B------:R-:W-:Y:S05]  /*21b0*/  BSYNC.RECONVERGENT B0 ;  /* 0x0000000000007941 */ /* 0x000fea0003800200 */
.L_x_37:
        /* <DEDUP_REMOVED lines=9> */
[----:B------:R-:W-:Y:S02]  /*2250*/  USHF.L.U32 UR18, UR23, 0x6, URZ ;  /* 0x0000000617127899 */ /* 0x000fe400080006ff */
[----:B------:R-:W-:Y:S01]  /*2260*/  ULOP3.LUT UR17, UR17, 0xfefffff8, URZ, 0xc0, !UPT ;  /* 0xfefffff811117892 */ /* 0x000fe2000f8ec0ff */
[----:B-1----:R-:W-:Y:S01]  /*2270*/  SHF.L.U32 R2, R15, 0x1f, RZ ;  /* 0x0000001f0f027819 */ /* 0x002fe200000006ff */
[----:B------:R-:W-:Y:S02]  /*2280*/  UIADD3 UR16, UPT, UPT, UR16, 0x2600, URZ ;  /* 0x0000260010107890 */ /* 0x000fe4000fffe0ff */
[----:B------:R-:W-:Y:S01]  /*2290*/  UIADD3.X UR33, UPT, UPT, URZ, UR25, URZ, UP1, !UPT ;  /* 0x00000019ff217290 */ /* 0x000fe20008ffe4ff */
[----:B------:R4:W1:Y:S01]  /*22a0*/  SYNCS.PHASECHK.TRANS64.TRYWAIT P0, [UR8+0x120], R2 ;  /* 0x00012002ff0075a7 */ /* 0x0008620008001108 */
[----:B------:R-:W-:-:S02]  /*22b0*/  ULEA UR8, UR27, UR4, 0xb ;  /* 0x000000041b087291 */ /* 0x000fc4000f8e58ff */
[----:B------:R-:W-:Y:S02]  /*22c0*/  UIADD3.X UR31, UPT, UPT, URZ, UR25, URZ, UP0, !UPT ;  /* 0x00000019ff1f7290 */ /* 0x000fe400087fe4ff */
[----:B------:R-:W-:Y:S01]  /*22d0*/  UIADD3 UR8, UPT, UPT, UR8, 0x26600, URZ ;  /* 0x0002660008087890 */ /* 0x000fe2000fffe0ff */
[----:B------:R-:W-:Y:S01]  /*22e0*/  UMOV UR28, 0x0 ;  /* 0x00000000001c7882 */ /* 0x000fe20000000000 */
[----:B------:R-:W-:Y:S01]  /*22f0*/  UMOV UR29, 0x10000000 ;  /* 0x10000000001d7882 */ /* 0x000fe20000000000 */
[----:B------:R-:W-:Y:S01]  /*2300*/  UMOV UR19, UR35 ;  /* 0x0000002300137c82 */ /* 0x000fe20008000000 */
[----:B------:R-:W-:Y:S01]  /*2310*/  UMOV UR20, UR36 ;  /* 0x0000002400147c82 */ /* 0x000fe20008000000 */
[----:B------:R-:W-:Y:S01]  /*2320*/  UMOV UR12, UR36 ;  /* 0x00000024000c7c82 */ /* 0x000fe20008000000 */
[----:B------:R-:W-:Y:S01]  /*2330*/  UMOV UR9, UR17 ;  /* 0x0000001100097c82 */ /* 0x000fe20008000000 */
[----:B------:R-:W-:Y:S01]  /*2340*/  UMOV UR10, UR18 ;  /* 0x00000012000a7c82 */ /* 0x000fe20008000000 */
[----:B------:R4:W-:Y:S01]  /*2350*/  UTMALDG.3D.2CTA [UR16], [UR32], desc[UR28] ;  /* 0x00001c10200075b4 */ /* 0x0009e20008211000 */
[----:B------:R-:W-:Y:S01]  /*2360*/  UIADD3 UR23, UPT, UPT, UR23, 0x1, URZ ;  /* 0x0000000117177890 */ /* 0x000fe2000fffe0ff */
[----:B------:R-:W-:-:S03]  /*2370*/  UMOV UR27, UR13 ;  /* 0x0000000d001b7c82 */ /* 0x000fc60008000000 */
[----:B------:R-:W-:Y:S01]  /*2380*/  UISETP.NE.AND UP0, UPT, UR23, UR26, UPT ;  /* 0x0000001a1700728c */ /* 0x000fe2000bf05270 */
[----:B------:R4:W-:Y:S08]  /*2390*/  UTMALDG.3D.2CTA [UR8], [UR30], desc[UR28] ;  /* 0x00001c081e0075b4 */ /* 0x0009f00008211000 */
[----:B----4-:R-:W-:Y:S05]  /*23a0*/  BRA.U UP0, `(.L_x_39) ;  /* 0xfffffffd00487547 */ /* 0x010fea000b83ffff */
.L_x_33:
[C---:B-1----:R-:W-:Y:S01]  /*23b0*/  LEA R2, R14.reuse, UR4, 0x3 ;  /* 0x000000040e027c11 */ /* 0x042fe2000f8e18ff */
[----:B------:R-:W-:Y:S01]  /*23c0*/  NOP ;  /* 0x0000000000007918 */ /* 0x000fe20000000000 */
[----:B--2---:R-:W-:Y:S02]  /*23d0*/  SHF.L.U32 R3, R13, 0x1f, RZ ;  /* 0x0000001f0d037819 */ /* 0x004fe400000006ff */
[----:B------:R-:W-:Y:S02]  /*23e0*/  LEA R4, R14, UR4, 0x4 ;  /* 0x000000040e047c11 */ /* 0x000fe4000f8e20ff */
[----:B------:R-:W1:Y:S02]  /*23f0*/  SYNCS.PHASECHK.TRANS64.TRYWAIT P0, [R2+URZ+0x260], R3 ;  /* 0x00026003020075a7 */ /* 0x000e6400080011ff */
[----:B-1----:R-:W-:Y:S05]  /*2400*/  @!P0 BRA `(.L_x_40) ;  /* 0x0000005800b48947 */ /* 0x002fea0003800000 */
.L_x_149:
[----:B------:R-:W2:Y:S01]  /*2410*/  LDS.128 R4, [R4+0x2f0] ;  /* 0x0002f00004047984 */ /* 0x000ea20000000c00 */
[----:B------:R-:W-:Y:S01]  /*2420*/  ISETP.GE.AND P0, PT, R40, 0x1, PT ;  /* 0x000000012800780c */ /* 0x000fe20003f06270 */
[----:B-1----:R-:W-:Y:S01]  /*2430*/  VIADD R2, R2, 0x270 ;  /* 0x0000027002027836 */ /* 0x002fe20000000000 */
[----:B------:R-:W-:Y:S01]  /*2440*/  @!PT LDS RZ, [RZ] ;  /* 0x00000000fffff984 */ /* 0x000fe20000000800 */
[----:B------:R-:W-:Y:S01]  /*2450*/  @!PT LDS RZ, [RZ] ;  /* 0x00000000fffff984 */ /* 0x000fe20000000800 */
[----:B------:R-:W-:Y:S01]  /*2460*/  @!PT LDS RZ, [RZ] ;  /* 0x00000000fffff984 */ /* 0x000fe20000000800 */
[----:B------:R-:W-:Y:S01]  /*2470*/  @!PT LDS RZ, [RZ] ;  /* 0x00000000fffff984 */ /* 0x000fe20000000800 */
[----:B------:R1:W-:Y:S06]  /*2480*/  MEMBAR.ALL.CTA ;  /* 0x0000000000007992 */ /* 0x0003ec0000008000 */
[----:B-1----:R-:W1:Y:S01]  /*2490*/  FENCE.VIEW.ASYNC.S ;  /* 0x00000000000073c6 */ /* 0x002e620000000000 */
[----:B------:R-:W-:-:S04]  /*24a0*/  PRMT R2, RZ, 0x654, R2 ;  /* 0x00000654ff027816 */ /* 0x000fc80000000002 */
[----:B-1----:R1:W-:Y:S01]  /*24b0*/  SYNCS.ARRIVE.TRANS64.RED.A1T0 RZ, [R2+URZ], RZ ;  /* 0x000000ff02ff79a7 */ /* 0x0023e200081004ff */
[----:B--2---:R-:W-:-:S13]  /*24c0*/  LOP3.LUT P2, RZ, R6, 0x1, RZ, 0xc0, !PT ;  /* 0x0000000106ff7812 */ /* 0x004fda000784c0ff */
[----:B------:R-:W-:Y:S01]  /*24d0*/  @P2 SHF.R.U32.HI R3, RZ, 0x10, R5 ;  /* 0x00000010ff032819 */ /* 0x000fe20000011605 */
[----:B------:R-:W-:Y:S01]  /*24e0*/  VOTEU.ANY UP0, P2 ;  /* 0x0000000000ff7886 */ /* 0x000fe20001000100 */
[----:B------:R-:W-:Y:S02]  /*24f0*/  @P2 MOV R11, R4 ;  /* 0x00000004000b2202 */ /* 0x000fe40000000f00 */
[----:B------:R-:W-:Y:S02]  /*2500*/  @P2 R2UR.BROADCAST UR8, R3 ;  /* 0x00000000030822ca */ /* 0x000fe400008e0000 */
[----:B------:R-:W-:-:S11]  /*2510*/  @P2 LOP3.LUT R8, R5, 0xffff, RZ, 0xc0, !PT ;  /* 0x0000ffff05082812 */ /* 0x000fd600078ec0ff */
[----:B------:R-:W-:Y:S01]  /*2520*/  @UP0 UMOV UR36, UR8 ;  /* 0x0000000800240c82 */ /* 0x000fe20008000000 */
[----:B-1----:R-:W-:Y:S05]  /*2530*/  @!P0 BRA `(.L_x_41) ;  /* 0x0000000000b88947 */ /* 0x002fea0003800000 */
[----:B------:R-:W3:Y:S01]  /*2540*/  LDC.64 R4, c[0x0][0xb18] ;  /* 0x0002c600ff047b82 */ /* 0x000ee20000000a00 */
[----:B------:R-:W-:-:S07]  /*2550*/  ISETP.NE.AND P3, PT, R40, 0x1, PT ;  /* 0x000000012800780c */ /* 0x000fce0003f65270 */
[----:B------:R-:W1:Y:S08]  /*2560*/  LDC.64 R6, c[0x0][0xb10] ;  /* 0x0002c400ff067b82 */ /* 0x000e700000000a00 */
[----:B------:R-:W2:Y:S08]  /*2570*/  LDC R18, c[0x0][0xb20] ;  /* 0x0002c800ff127b82 */ /* 0x000eb00000000800 */
[----:B------:R-:W4:Y:S01]  /*2580*/  LDC R20, c[0x0][0xb0c] ;  /* 0x0002c300ff147b82 */ /* 0x000f220000000800 */
[----:B---3--:R-:W-:Y:S01]  /*2590*/  IMAD.HI.U32 R19, R0, R5, RZ ;  /* 0x0000000500137227 */ /* 0x008fe200078e00ff */
[----:B------:R-:W-:-:S03]  /*25a0*/  ISETP.NE.AND P0, PT, R4, 0x1, PT ;  /* 0x000000010400780c */ /* 0x000fc60003f05270 */
[----:B------:R-:W-:-:S03]  /*25b0*/  IMAD.HI.U32 R5, R8, R5, RZ ;  /* 0x0000000508057227 */ /* 0x000fc600078e00ff */
[----:B------:R-:W3:Y:S01]  /*25c0*/  LDC.64 R2, c[0x0][0xb28] ;  /* 0x0002ca00ff027b82 */ /* 0x000ee20000000a00 */
[----:B-1----:R-:W-:-:S04]  /*25d0*/  IMAD.HI.U32 R22, R9, R6, RZ ;  /* 0x0000000609167227 */ /* 0x002fc800078e00ff */
[----:B------:R-:W-:Y:S01]  /*25e0*/  IMAD.HI.U32 R24, R11, R6, RZ ;  /* 0x000000060b187227 */ /* 0x000fe200078e00ff */
[----:B------:R-:W-:Y:S02]  /*25f0*/  SHF.R.U32.HI R22, RZ, R7, R22 ;  /* 0x00000007ff167219 */ /* 0x000fe40000011616 */
[-C--:B--2---:R-:W-:Y:S02]  /*2600*/  SHF.R.U32.HI R19, RZ, R18.reuse, R19 ;  /* 0x00000012ff137219 */ /* 0x084fe40000011613 */
[----:B------:R-:W-:Y:S02]  /*2610*/  SHF.R.U32.HI R5, RZ, R18, R5 ;  /* 0x00000012ff057219 */ /* 0x000fe40000011605 */
[----:B------:R-:W-:Y:S02]  /*2620*/  SEL R19, R0, R19, !P0 ;  /* 0x0000001300137207 */ /* 0x000fe40004000000 */
[----:B------:R-:W-:Y:S02]  /*2630*/  SHF.R.U32.HI R24, RZ, R7, R24 ;  /* 0x00000007ff187219 */ /* 0x000fe40000011618 */
[----:B----4-:R-:W-:-:S02]  /*2640*/  ISETP.NE.AND P1, PT, R20, 0x1, PT ;  /* 0x000000011400780c */ /* 0x010fc40003f25270 */
[----:B------:R-:W-:Y:S02]  /*2650*/  SEL R5, R8, R5, !P0 ;  /* 0x0000000508057207 */ /* 0x000fe40004000000 */
[----:B------:R-:W-:Y:S02]  /*2660*/  SEL R21, R9, R22, !P1 ;  /* 0x0000001609157207 */ /* 0x000fe40004800000 */
[----:B------:R-:W-:Y:S01]  /*2670*/  SEL R7, R11, R24, !P1 ;  /* 0x000000180b077207 */ /* 0x000fe20004800000 */
[----:B---3--:R-:W-:-:S04]  /*2680*/  IMAD.HI.U32 R22, R19, R2, RZ ;  /* 0x0000000213167227 */ /* 0x008fc800078e00ff */
[----:B------:R-:W-:Y:S01]  /*2690*/  IMAD.HI.U32 R6, R21, R2, RZ ;  /* 0x0000000215067227 */ /* 0x000fe200078e00ff */
[----:B------:R-:W-:-:S04]  /*26a0*/  @P3 SHF.R.U32.HI R19, RZ, R3, R22 ;  /* 0x00000003ff133219 */ /* 0x000fc80000011616 */
[----:B------:R-:W-:Y:S01]  /*26b0*/  @P3 SHF.R.U32.HI R21, RZ, R3, R6 ;  /* 0x00000003ff153219 */ /* 0x000fe20000011606 */
[----:B------:R-:W-:-:S04]  /*26c0*/  IMAD R19, R40, R19, RZ ;  /* 0x0000001328137224 */ /* 0x000fc800078e02ff */
[----:B------:R-:W-:Y:S01]  /*26d0*/  IMAD R6, R40, R21, RZ ;  /* 0x0000001528067224 */ /* 0x000fe200078e02ff */
[C---:B------:R-:W-:Y:S02]  /*26e0*/  ISETP.GE.AND P0, PT, R5.reuse, R19, PT ;  /* 0x000000130500720c */ /* 0x040fe40003f06270 */
[----:B------:R-:W-:Y:S02]  /*26f0*/  IADD3 R19, PT, PT, -R5, RZ, RZ ;  /* 0x000000ff05137210 */ /* 0x000fe40007ffe1ff */
[----:B------:R-:W-:Y:S01]  /*2700*/  ISETP.GE.OR P0, PT, R7, R6, P0 ;  /* 0x000000060700720c */ /* 0x000fe20000706670 */
[----:B------:R-:W-:-:S04]  /*2710*/  IMAD.HI.U32 R6, R5, R2, RZ ;  /* 0x0000000205067227 */ /* 0x000fc800078e00ff */
[----:B------:R-:W-:Y:S01]  /*2720*/  IMAD R8, R4, R19, R8 ;  /* 0x0000001304087224 */ /* 0x000fe200078e0208 */
[----:B------:R-:W-:-:S04]  /*2730*/  SHF.R.U32.HI R6, RZ, R3, R6 ;  /* 0x00000003ff067219 */ /* 0x000fc80000011606 */
[----:B------:R-:W-:-:S03]  /*2740*/  SEL R6, R5, R6, !P3 ;  /* 0x0000000605067207 */ /* 0x000fc60005800000 */
[----:B------:R-:W-:-:S04]  /*2750*/  @!P0 IMAD.HI.U32 R18, R7, R2, RZ ;  /* 0x0000000207128227 */ /* 0x000fc800078e00ff */
[----:B------:R-:W-:Y:S01]  /*2760*/  IMAD.MOV R2, RZ, RZ, -R6 ;  /* 0x000000ffff027224 */ /* 0x000fe200078e0a06 */
[----:B------:R-:W-:-:S03]  /*2770*/  @!P0 SHF.R.U32.HI R18, RZ, R3, R18 ;  /* 0x00000003ff128219 */ /* 0x000fc60000011612 */
[----:B------:R-:W-:Y:S01]  /*2780*/  IMAD R2, R40, R2, R5 ;  /* 0x0000000228027224 */ /* 0x000fe200078e0205 */
        /* <DEDUP_REMOVED lines=9> */
.L_x_41:
[----:B------:R-:W1:Y:S02]  /*2820*/  LDCU UR8, c[0x0][0xb30] ;  /* 0x00016600ff0877ac */ /* 0x000e640008000800 */
[----:B-1----:R-:W-:-:S09]  /*2830*/  UISETP.NE.AND UP0, UPT, UR8, 0x1, UPT ;  /* 0x000000010800788c */ /* 0x002fd2000bf05270 */
[----:B------:R-:W-:Y:S05]  /*2840*/  BRA.U UP0, `(.L_x_42) ;  /* 0x0000000100407547 */ /* 0x000fea000b800000 */
[----:B------:R-:W1:Y:S08]  /*2850*/  LDC.64 R4, c[0x0][0xb10] ;  /* 0x0002c400ff047b82 */ /* 0x000e700000000a00 */
[----:B------:R-:W2:Y:S08]  /*2860*/  LDC.64 R2, c[0x0][0xb18] ;  /* 0x0002c600ff027b82 */ /* 0x000eb00000000a00 */
[----:B------:R-:W4:Y:S08]  /*2870*/  LDC R6, c[0x0][0xb20] ;  /* 0x0002c800ff067b82 */ /* 0x000f300000000800 */
[----:B------:R-:W3:Y:S01]  /*2880*/  LDC R18, c[0x0][0xb0c] ;  /* 0x0002c300ff127b82 */ /* 0x000ee20000000800 */
[----:B-1----:R-:W-:-:S05]  /*2890*/  IMAD.HI.U32 R4, R11, R4, RZ ;  /* 0x000000040b047227 */ /* 0x002fca00078e00ff */
[----:B------:R-:W-:Y:S01]  /*28a0*/  SHF.R.U32.HI R4, RZ, R5, R4 ;  /* 0x00000005ff047219 */ /* 0x000fe20000011604 */
[----:B--2---:R-:W-:Y:S01]  /*28b0*/  IMAD.HI.U32 R3, R8, R3, RZ ;  /* 0x0000000308037227 */ /* 0x004fe200078e00ff */
[----:B------:R-:W-:-:S04]  /*28c0*/  ISETP.NE.AND P0, PT, R2, 0x1, PT ;  /* 0x000000010200780c */ /* 0x000fc80003f05270 */
[----:B----4-:R-:W-:-:S04]  /*28d0*/  SHF.R.U32.HI R3, RZ, R6, R3 ;  /* 0x00000006ff037219 */ /* 0x010fc80000011603 */
[----:B------:R-:W-:Y:S02]  /*28e0*/  SEL R3, R8, R3, !P0 ;  /* 0x0000000308037207 */ /* 0x000fe40004000000 */
[----:B---3--:R-:W-:-:S04]  /*28f0*/  ISETP.NE.AND P1, PT, R18, 0x1, PT ;  /* 0x000000011200780c */ /* 0x008fc80003f25270 */
[----:B------:R-:W-:-:S05]  /*2900*/  SEL R4, R11, R4, !P1 ;  /* 0x000000040b047207 */ /* 0x000fca0004800000 */
[----:B------:R-:W-:Y:S02]  /*2910*/  IMAD.IADD R5, R3, 0x1, -R4 ;  /* 0x0000000103057824 */ /* 0x000fe400078e0a04 */
[----:B------:R-:W-:Y:S02]  /*2920*/  IMAD.IADD R3, R4, 0x1, -R3 ;  /* 0x0000000104037824 */ /* 0x000fe400078e0a03 */
[----:B------:R-:W-:Y:S02]  /*2930*/  IMAD R11, R5, R18, R11 ;  /* 0x00000012050b7224 */ /* 0x000fe400078e020b */
[----:B------:R-:W-:-:S07]  /*2940*/  IMAD R8, R3, R2, R8 ;  /* 0x0000000203087224 */ /* 0x000fce00078e0208 */
.L_x_42:
[----:B------:R-:W-:Y:S01]  /*2950*/  VIADD R14, R14, 0x1 ;  /* 0x000000010e0e7836 */ /* 0x000fe20000000000 */
[----:B------:R-:W-:Y:S01]  /*2960*/  PLOP3.LUT P1, PT, PT, PT, PT, 0x80, 0x8 ;  /* 0x000000000008781c */ /* 0x000fe20003f2f070 */
[----:B------:R-:W-:Y:S02]  /*2970*/  IMAD.IADD R93, R11, 0x1, R92 ;  /* 0x000000010b5d7824 */ /* 0x000fe400078e025c */
[----:B------:R-:W-:Y:S01]  /*2980*/  IMAD.IADD R94, R8, 0x1, R81 ;  /* 0x00000001085e7824 */ /* 0x000fe200078e0251 */
[----:B------:R-:W-:-:S04]  /*2990*/  ISETP.NE.AND P0, PT, R14, 0x2, PT ;  /* 0x000000020e00780c */ /* 0x000fc80003f05270 */
[----:B------:R-:W-:Y:S02]  /*29a0*/  SEL R2, RZ, 0x1, P0 ;  /* 0x00000001ff027807 */ /* 0x000fe40000000000 */
[----:B------:R-:W-:Y:S02]  /*29b0*/  SEL R14, R14, RZ, P0 ;  /* 0x000000ff0e0e7207 */ /* 0x000fe40000000000 */
[----:B------:R-:W-:Y:S01]  /*29c0*/  LOP3.LUT R13, R13, R2, RZ, 0x3c, !PT ;  /* 0x000000020d0d7212 */ /* 0x000fe200078e3cff */
[----:B------:R-:W-:Y:S06]  /*29d0*/  @P2 BRA `(.L_x_43) ;  /* 0xfffffff000582947 */ /* 0x000fec000383ffff */
[----:B------:R-:W-:Y:S01]  /*29e0*/  UIADD3 UR4, UPT, UPT, UR4, 0x120, URZ ;  /* 0x0000012004047890 */ /* 0x000fe2000fffe0ff */
[----:B------:R-:W-:-:S03]  /*29f0*/  SHF.L.U32 R3, R15, 0x1f, RZ ;  /* 0x0000001f0f037819 */ /* 0x000fc600000006ff */
[----:B------:R-:W-:-:S09]  /*2a00*/  ULEA UR5, UR13, UR4, 0x3 ;  /* 0x000000040d057291 */ /* 0x000fd2000f8e18ff */
[----:B------:R-:W1:Y:S02]  /*2a10*/  SYNCS.PHASECHK.TRANS64.TRYWAIT P0, [UR5], R3 ;  /* 0x00000003ff0075a7 */ /* 0x000e640008001105 */
[----:B-1----:R-:W-:Y:S05]  /*2a20*/  @!P0 BRA `(.L_x_44) ;  /* 0x0000005400408947 */ /* 0x002fea0003800000 */
.L_x_151:
[----:B------:R-:W-:-:S04]  /*2a30*/  UIADD3 UR6, UPT, UPT, UR13, 0x1, URZ ;  /* 0x000000010d067890 */ /* 0x000fc8000fffe0ff */
[----:B------:R-:W-:-:S04]  /*2a40*/  UISETP.NE.AND UP0, UPT, UR6, 0x24, UPT ;  /* 0x000000240600788c */ /* 0x000fc8000bf05270 */
[----:B------:R-:W-:Y:S02]  /*2a50*/  USEL UR7, URZ, 0x1, UP0 ;  /* 0x00000001ff077887 */ /* 0x000fe40008000000 */
[----:B------:R-:W-:-:S04]  /*2a60*/  USEL UR6, UR6, URZ, UP0 ;  /* 0x000000ff06067287 */ /* 0x000fc80008000000 */
[----:B------:R-:W-:Y:S01]  /*2a70*/  ULEA UR5, UR6, UR4, 0x3 ;  /* 0x0000000406057291 */ /* 0x000fe2000f8e18ff */
[----:B------:R-:W-:-:S04]  /*2a80*/  LOP3.LUT R2, R15, UR7, RZ, 0x3c, !PT ;  /* 0x000000070f027c12 */ /* 0x000fc8000f8e3cff */
[----:B-1----:R-:W-:-:S04]  /*2a90*/  SHF.L.U32 R3, R2, 0x1f, RZ ;  /* 0x0000001f02037819 */ /* 0x002fc800000006ff */
[----:B------:R-:W1:Y:S02]  /*2aa0*/  SYNCS.PHASECHK.TRANS64.TRYWAIT P0, [UR5], R3 ;  /* 0x00000003ff0075a7 */ /* 0x000e640008001105 */
[----:B-1----:R-:W-:Y:S05]  /*2ab0*/  @!P0 BRA `(.L_x_45) ;  /* 0x0000005400348947 */ /* 0x002fea0003800000 */
.L_x_153:
        /* <DEDUP_REMOVED lines=9> */
.L_x_155:
        /* <DEDUP_REMOVED lines=9> */
.L_x_157:
        /* <DEDUP_REMOVED lines=9> */
.L_x_159:
        /* <DEDUP_REMOVED lines=9> */
.L_x_161:
        /* <DEDUP_REMOVED lines=9> */
.L_x_163:
        /* <DEDUP_REMOVED lines=9> */
.L_x_165:
        /* <DEDUP_REMOVED lines=9> */
.L_x_167:
        /* <DEDUP_REMOVED lines=9> */
.L_x_169:
        /* <DEDUP_REMOVED lines=9> */
.L_x_171:
        /* <DEDUP_REMOVED lines=9> */
.L_x_173:
        /* <DEDUP_REMOVED lines=9> */
.L_x_175:
        /* <DEDUP_REMOVED lines=9> */
.L_x_177:
        /* <DEDUP_REMOVED lines=9> */
.L_x_179:
        /* <DEDUP_REMOVED lines=9> */
.L_x_181:
        /* <DEDUP_REMOVED lines=9> */
.L_x_183:
        /* <DEDUP_REMOVED lines=9> */
.L_x_185:
        /* <DEDUP_REMOVED lines=9> */
.L_x_187:
        /* <DEDUP_REMOVED lines=9> */
.L_x_189:
        /* <DEDUP_REMOVED lines=9> */
.L_x_191:
        /* <DEDUP_REMOVED lines=9> */
.L_x_193:
        /* <DEDUP_REMOVED lines=9> */
.L_x_195:
        /* <DEDUP_REMOVED lines=9> */
.L_x_197:
        /* <DEDUP_REMOVED lines=9> */
.L_x_199:
        /* <DEDUP_REMOVED lines=9> */
.L_x_201:
        /* <DEDUP_REMOVED lines=9> */
.L_x_203:
        /* <DEDUP_REMOVED lines=9> */
.L_x_205:
        /* <DEDUP_REMOVED lines=9> */
.L_x_207:
        /* <DEDUP_REMOVED lines=9> */
.L_x_209:
        /* <DEDUP_REMOVED lines=9> */
.L_x_211:
        /* <DEDUP_REMOVED lines=9> */
.L_x_213:
        /* <DEDUP_REMOVED lines=9> */
.L_x_215:
        /* <DEDUP_REMOVED lines=9> */
.L_x_217:
        /* <DEDUP_REMOVED lines=9> */
.L_x_219:
[----:B------:R-:W-:-:S04]  /*3d50*/  UIADD3 UR6, UPT, UPT, UR6, 0x1, URZ ;  /* 0x0000000106067890 */ /* 0x000fc8000fffe0ff */
[----:B------:R-:W-:-:S04]  /*3d60*/  UISETP.NE.AND UP0, UPT, UR6, 0x24, UPT ;  /* 0x000000240600788c */ /* 0x000fc8000bf05270 */
[----:B------:R-:W-:Y:S02]  /*3d70*/  USEL UR5, URZ, 0x1, UP0 ;  /* 0x00000001ff057887 */ /* 0x000fe40008000000 */
[----:B------:R-:W-:-:S04]  /*3d80*/  USEL UR6, UR6, URZ, UP0 ;  /* 0x000000ff06067287 */ /* 0x000fc80008000000 */
[----:B------:R-:W-:Y:S01]  /*3d90*/  ULEA UR6, UR6, UR4, 0x3 ;  /* 0x0000000406067291 */ /* 0x000fe2000f8e18ff */
[----:B-1----:R-:W-:-:S04]  /*3da0*/  LOP3.LUT R3, R2, UR5, RZ, 0x3c, !PT ;  /* 0x0000000502037c12 */ /* 0x002fc8000f8e3cff */
[----:B------:R-:W-:Y:S01]  /*3db0*/  SHF.L.U32 R3, R3, 0x1f, RZ ;  /* 0x0000001f03037819 */ /* 0x000fe200000006ff */
[----:B---3--:R-:W-:-:S07]  /*3dc0*/  IMAD.U32 R0, RZ, RZ, UR6 ;  /* 0x00000006ff007e24 */ /* 0x008fce000f8e00ff */
.L_x_79:
[----:B-1----:R1:W2:Y:S02]  /*3dd0*/  SYNCS.PHASECHK.TRANS64.TRYWAIT P0, [R0+URZ], R3 ;  /* 0x00000003000075a7 */ /* 0x0022a400080011ff */
[----:B--2---:R-:W-:Y:S05]  /*3de0*/  @!P0 NANOSLEEP.SYNCS 0x989680 ;  /* 0x009896800000895d */ /* 0x004fea0003900000 */
[----:B------:R-:W2:Y:S02]  /*3df0*/  @!P0 SYNCS.PHASECHK.TRANS64 P0, [R0+URZ], R3 ;  /* 0x00000003000085a7 */ /* 0x000ea400080010ff */
[----:B--2---:R-:W-:Y:S05]  /*3e00*/  @P0 EXIT ;  /* 0x000000000000094d */ /* 0x004fea0003800000 */
[----:B------:R-:W-:Y:S05]  /*3e10*/  BRA `(.L_x_79) ;  /* 0xfffffffc00ec7947 */ /* 0x000fea000383ffff */
.L_x_23:
[----:B------:R-:W-:-:S04]  /*3e20*/  UISETP.NE.AND UP1, UPT, UR37, URZ, UPT ;  /* 0x000000ff2500728c */ /* 0x000fc8000bf25270 */
[----:B------:R-:W-:-:S09]  /*3e30*/  UISETP.NE.OR UP1, UPT, UR10, 0x1, UP1 ;  /* 0x000000010a00788c */ /* 0x000fd20008f25670 */
[----:B------:R-:W-:Y:S05]  /*3e40*/  BRA.U UP1, `(.L_x_80) ;  /* 0x00000005014c7547 */ /* 0x000fea000b800000 */
[----:B------:R-:W-:Y:S01]  /*3e50*/  HFMA2 R11, -RZ, RZ, 0, 0 ;  /* 0x00000000ff0b7431 */ /* 0x000fe200000001ff */
[----:B------:R-:W-:Y:S01]  /*3e60*/  ISETP.GE.U32.AND P2, PT, R10, 0x2, PT ;  /* 0x000000020a00780c */ /* 0x000fe20003f46070 */
[----:B------:R-:W-:Y:S01]  /*3e70*/  IMAD.MOV.U32 R12, RZ, RZ, 0x1 ;  /* 0x00000001ff0c7424 */ /* 0x000fe200078e00ff */
[----:B------:R-:W-:Y:S01]  /*3e80*/  CS2R R8, SRZ ;  /* 0x0000000000087805 */ /* 0x000fe2000001ff00 */
[----:B------:R-:W-:Y:S01]  /*3e90*/  IMAD.MOV.U32 R3, RZ, RZ, RZ ;  /* 0x000000ffff037224 */ /* 0x000fe200078e00ff */
[----:B------:R-:W-:Y:S01]  /*3ea0*/  UMOV UR4, 0x400 ;  /* 0x0000040000047882 */ /* 0x000fe20000000000 */
[----:B------:R-:W-:Y:S01]  /*3eb0*/  UMOV UR6, URZ ;  /* 0x000000ff00067c82 */ /* 0x000fe20008000000 */
[----:B------:R-:W-:-:S12]  /*3ec0*/  ULEA UR37, UR37, UR4, 0x18 ;  /* 0x0000000425257291 */ /* 0x000fd8000f8ec0ff */
.L_x_84:
[----:B------:R-:W-:Y:S02]  /*3ed0*/  LEA R0, R3, UR37, 0x3 ;  /* 0x0000002503007c11 */ /* 0x000fe4000f8e18ff */
[----:B------:R-:W-:-:S03]  /*3ee0*/  SHF.L.U32 R5, R8, 0x1f, RZ ;  /* 0x0000001f08057819 */ /* 0x000fc600000006ff */
[----:B------:R-:W-:Y:S01]  /*3ef0*/  VIADD R4, R0, 0x2d0 ;  /* 0x000002d000047836 */ /* 0x000fe20000000000 */
[----:B------:R-:W1:Y:S02]  /*3f00*/  SYNCS.PHASECHK.TRANS64.TRYWAIT P0, [R0+URZ+0x2c0], R5 ;  /* 0x0002c005000075a7 */ /* 0x000e6400080011ff */
[----:B-1----:R-:W-:Y:S05]  /*3f10*/  @!P0 BRA `(.L_x_81) ;  /* 0x0000004c004c8947 */ /* 0x002fea0003800000 */
.L_x_220:
[----:B------:R-:W-:Y:S01]  /*3f20*/  ULEA UR5, UR6, UR37, 0x3 ;  /* 0x0000002506057291 */ /* 0x000fe2000f8e18ff */
[----:B------:R-:W-:Y:S01]  /*3f30*/  PRMT R4, RZ, 0x654, R4 ;  /* 0x00000654ff047816 */ /* 0x000fe20000000004 */
[----:B-1----:R-:W-:Y:S01]  /*3f40*/  @!P2 IMAD.MOV.U32 R5, RZ, RZ, 0x10 ;  /* 0x00000010ff05a424 */ /* 0x002fe200078e00ff */
[----:B------:R-:W-:Y:S01]  /*3f50*/  SHF.L.U32 R7, R12, 0x1f, RZ ;  /* 0x0000001f0c077819 */ /* 0x000fe200000006ff */
[----:B------:R-:W-:Y:S01]  /*3f60*/  UIADD3 UR4, UPT, UPT, UR5, 0x260, URZ ;  /* 0x0000026005047890 */ /* 0x000fe2000fffe0ff */
[----:B------:R1:W-:Y:S05]  /*3f70*/  SYNCS.ARRIVE.TRANS64.RED.A1T0 RZ, [R4+URZ], RZ ;  /* 0x000000ff04ff79a7 */ /* 0x0003ea00081004ff */
[----:B------:R-:W-:Y:S01]  /*3f80*/  IMAD.U32 R13, RZ, RZ, UR4 ;  /* 0x00000004ff0d7e24 */ /* 0x000fe2000f8e00ff */
[----:B------:R-:W2:Y:S04]  /*3f90*/  SYNCS.PHASECHK.TRANS64.TRYWAIT P0, [UR5+0x270], R7 ;  /* 0x00027007ff0075a7 */ /* 0x000ea80008001105 */
[----:B------:R-:W-:Y:S01]  /*3fa0*/  PRMT R13, R10, 0x654, R13 ;  /* 0x000006540a0d7816 */ /* 0x000fe2000000000d */
[----:B-12---:R-:W-:Y:S06]  /*3fb0*/  @!P0 BRA `(.L_x_82) ;  /* 0x0000004c00388947 */ /* 0x006fec0003800000 */
.L_x_222:
[----:B------:R-:W-:Y:S01]  /*3fc0*/  ULEA UR4, UR6, UR37, 0x4 ;  /* 0x0000002506047291 */ /* 0x000fe2000f8e20ff */
[----:B------:R-:W-:Y:S01]  /*3fd0*/  SEL R2, R13, R2, !P2 ;  /* 0x000000020d027207 */ /* 0x000fe20005000000 */
[----:B------:R-:W-:Y:S01]  /*3fe0*/  UIADD3 UR5, UPT, UPT, UR5, 0x260, URZ ;  /* 0x0000026005057890 */ /* 0x000fe2000fffe0ff */
[----:B-1----:R-:W-:Y:S01]  /*3ff0*/  LEA R0, R11, UR37, 0x3 ;  /* 0x000000250b007c11 */ /* 0x002fe2000f8e18ff */
[----:B------:R-:W-:Y:S01]  /*4000*/  UIADD3 UR4, UPT, UPT, UR4, 0x2f0, URZ ;  /* 0x000002f004047890 */ /* 0x000fe2000fffe0ff */
[----:B------:R1:W-:Y:S01]  /*4010*/  @!P2 SYNCS.ARRIVE.TRANS64.RED RZ, [R2+URZ], R5 ;  /* 0x0000000502ffa9a7 */ /* 0x0003e200080004ff */
[----:B------:R-:W-:Y:S01]  /*4020*/  UIADD3 UR6, UPT, UPT, UR6, 0x1, URZ ;  /* 0x0000000106067890 */ /* 0x000fe2000fffe0ff */
[----:B------:R-:W-:-:S03]  /*4030*/  VIADD R3, R3, 0x1 ;  /* 0x0000000103037836 */ /* 0x000fc60000000000 */
[----:B------:R-:W-:Y:S02]  /*4040*/  UISETP.NE.AND UP0, UPT, UR6, 0x2, UPT ;  /* 0x000000020600788c */ /* 0x000fe4000bf05270 */
[----:B------:R-:W-:Y:S01]  /*4050*/  ISETP.NE.AND P0, PT, R3, 0x2, PT ;  /* 0x000000020300780c */ /* 0x000fe20003f05270 */
[----:B------:R-:W-:Y:S06]  /*4060*/  UGETNEXTWORKID.BROADCAST [UR4], [UR5] ;  /* 0x00000000040073ca */ /* 0x000fec0008000100 */
[----:B------:R-:W-:Y:S02]  /*4070*/  USEL UR4, URZ, 0x1, UP0 ;  /* 0x00000001ff047887 */ /* 0x000fe40008000000 */
[----:B------:R-:W-:-:S04]  /*4080*/  USEL UR6, UR6, URZ, UP0 ;  /* 0x000000ff06067287 */ /* 0x000fc80008000000 */
[----:B------:R-:W-:Y:S02]  /*4090*/  LOP3.LUT R12, R12, UR4, RZ, 0x3c, !PT ;  /* 0x000000040c0c7c12 */ /* 0x000fe4000f8e3cff */
[----:B-1----:R-:W-:-:S04]  /*40a0*/  SHF.L.U32 R5, R9, 0x1f, RZ ;  /* 0x0000001f09057819 */ /* 0x002fc800000006ff */
[----:B------:R-:W1:Y:S02]  /*40b0*/  SYNCS.PHASECHK.TRANS64.TRYWAIT P1, [R0+URZ+0x260], R5 ;  /* 0x00026005000075a7 */ /* 0x000e6400080211ff */
[----:B-1----:R-:W-:Y:S05]  /*40c0*/  @!P1 BRA `(.L_x_83) ;  /* 0x0000004c000c9947 */ /* 0x002fea0003800000 */
.L_x_223:
[----:B------:R-:W-:Y:S01]  /*40d0*/  LEA R4, R11, UR37, 0x4 ;  /* 0x000000250b047c11 */ /* 0x000fe2000f8e20ff */
[----:B-1----:R-:W-:Y:S01]  /*40e0*/  VIADD R0, R0, 0x270 ;  /* 0x0000027000007836 */ /* 0x002fe20000000000 */
[----:B------:R-:W-:Y:S01]  /*40f0*/  SEL R3, R3, RZ, P0 ;  /* 0x000000ff03037207 */ /* 0x000fe20000000000 */
[----:B------:R-:W-:-:S03]  /*4100*/  VIADD R11, R11, 0x1 ;  /* 0x000000010b0b7836 */ /* 0x000fc60000000000 */
[----:B------:R-:W1:Y:S01]  /*4110*/  LDS.128 R4, [R4+0x2f0] ;  /* 0x0002f00004047984 */ /* 0x000e620000000c00 */
[----:B------:R-:W-:Y:S02]  /*4120*/  PRMT R0, RZ, 0x654, R0 ;  /* 0x00000654ff007816 */ /* 0x000fe40000000000 */
[C---:B------:R-:W-:Y:S01]  /*4130*/  ISETP.NE.AND P1, PT, R11.reuse, 0x2, PT ;  /* 0x000000020b00780c */ /* 0x040fe20003f25270 */
[----:B------:R-:W-:Y:S01]  /*4140*/  @!PT LDS RZ, [RZ] ;  /* 0x00000000fffff984 */ /* 0x000fe20000000800 */
[----:B------:R-:W-:Y:S01]  /*4150*/  @!PT LDS RZ, [RZ] ;  /* 0x00000000fffff984 */ /* 0x000fe20000000800 */
[----:B------:R-:W-:Y:S01]  /*4160*/  @!PT LDS RZ, [RZ] ;  /* 0x00000000fffff984 */ /* 0x000fe20000000800 */
[----:B------:R-:W-:Y:S01]  /*4170*/  @!PT LDS RZ, [RZ] ;  /* 0x00000000fffff984 */ /* 0x000fe20000000800 */
[----:B------:R2:W-:Y:S06]  /*4180*/  MEMBAR.ALL.CTA ;  /* 0x0000000000007992 */ /* 0x0005ec0000008000 */
[----:B--2---:R-:W2:Y:S01]  /*4190*/  FENCE.VIEW.ASYNC.S ;  /* 0x00000000000073c6 */ /* 0x004ea20000000000 */
[----:B------:R-:W-:Y:S01]  /*41a0*/  SEL R11, R11, RZ, P1 ;  /* 0x000000ff0b0b7207 */ /* 0x000fe20000800000 */
[----:B--2---:R2:W-:Y:S01]  /*41b0*/  SYNCS.ARRIVE.TRANS64.RED.A1T0 RZ, [R0+URZ], RZ ;  /* 0x000000ff00ff79a7 */ /* 0x0045e200081004ff */
[----:B-1----:R-:W-:-:S02]  /*41c0*/  LOP3.LUT P3, RZ, R6, 0x1, RZ, 0xc0, !PT ;  /* 0x0000000106ff7812 */ /* 0x002fc4000786c0ff */
[----:B------:R-:W-:-:S04]  /*41d0*/  SEL R5, RZ, 0x1, P0 ;  /* 0x00000001ff057807 */ /* 0x000fc80000000000 */
[----:B------:R-:W-:Y:S02]  /*41e0*/  LOP3.LUT R8, R8, R5, RZ, 0x3c, !PT ;  /* 0x0000000508087212 */ /* 0x000fe400078e3cff */
[----:B--2---:R-:W-:-:S04]  /*41f0*/  SEL R0, RZ, 0x1, P1 ;  /* 0x00000001ff007807 */ /* 0x004fc80000800000 */
[----:B------:R-:W-:Y:S01]  /*4200*/  LOP3.LUT R9, R9, R0, RZ, 0x3c, !PT ;  /* 0x0000000009097212 */ /* 0x000fe200078e3cff */
[----:B------:R-:W-:Y:S06]  /*4210*/  @P3 BRA `(.L_x_84) ;  /* 0xfffffffc002c3947 */ /* 0x000fec000383ffff */
[----:B------:R-:W-:Y:S01]  /*4220*/  ULEA UR5, UR6, UR37, 0x3 ;  /* 0x0000002506057291 */ /* 0x000fe2000f8e18ff */
[----:B------:R-:W-:-:S08]  /*4230*/  SHF.L.U32 R3, R12, 0x1f, RZ ;  /* 0x0000001f0c037819 */ /* 0x000fd000000006ff */
[----:B------:R-:W1:Y:S02]  /*4240*/  SYNCS.PHASECHK.TRANS64 P0, [UR5+0x270], R3 ;  /* 0x00027003ff0075a7 */ /* 0x000e640008001005 */
[----:B-1----:R-:W-:Y:S05]  /*4250*/  @P0 BRA `(.L_x_85) ;  /* 0x0000000000080947 */ /* 0x002fea0003800000 */
[----:B------:R-:W1:Y:S02]  /*4260*/  SYNCS.PHASECHK.TRANS64.TRYWAIT P0, [UR5+0x270], R3 ;  /* 0x00027003ff0075a7 */ /* 0x000e640008001105 */
[----:B-1----:R-:W-:Y:S05]  /*4270*/  @!P0 BRA `(.L_x_86) ;  /* 0x0000004800b48947 */ /* 0x002fea0003800000 */
.L_x_85:
[----:B------:R-:W-:-:S04]  /*4280*/  UIADD3 UR4, UPT, UPT, UR6, 0x1, URZ ;  /* 0x0000000106047890 */ /* 0x000fc8000fffe0ff */
[----:B------:R-:W-:-:S04]  /*4290*/  UISETP.NE.AND UP0, UPT, UR4, 0x2, UPT ;  /* 0x000000020400788c */ /* 0x000fc8000bf05270 */
[----:B------:R-:W-:Y:S02]  /*42a0*/  USEL UR7, URZ, 0x1, UP0 ;  /* 0x00000001ff077887 */ /* 0x000fe40008000000 */
[----:B------:R-:W-:-:S04]  /*42b0*/  USEL UR4, UR4, URZ, UP0 ;  /* 0x000000ff04047287 */ /* 0x000fc80008000000 */
[----:B------:R-:W-:Y:S01]  /*42c0*/  ULEA UR4, UR4, UR37, 0x3 ;  /* 0x0000002504047291 */ /* 0x000fe2000f8e18ff */
[----:B-1----:R-:W-:-:S04]  /*42d0*/  LOP3.LUT R3, R12, UR7, RZ, 0x3c, !PT ;  /* 0x000000070c037c12 */ /* 0x002fc8000f8e3cff */
[----:B------:R-:W-:-:S04]  /*42e0*/  SHF.L.U32 R0, R3, 0x1f, RZ ;  /* 0x0000001f03007819 */ /* 0x000fc800000006ff */
[----:B------:R-:W1:Y:S02]  /*42f0*/  SYNCS.PHASECHK.TRANS64 P0, [UR4+0x270], R0 ;  /* 0x00027000ff0075a7 */ /* 0x000e640008001004 */
[----:B-1----:R-:W-:Y:S05]  /*4300*/  @P0 EXIT ;  /* 0x000000000000094d */ /* 0x002fea0003800000 */
[----:B------:R-:W-:Y:S02]  /*4310*/  SHF.L.U32 R3, R3, 0x1f, RZ ;  /* 0x0000001f03037819 */ /* 0x000fe400000006ff */
[----:B------:R-:W-:-:S07]  /*4320*/  MOV R0, UR4 ;  /* 0x0000000400007c02 */ /* 0x000fce0008000f00 */
.L_x_87:
[----:B-1----:R1:W2:Y:S02]  /*4330*/  SYNCS.PHASECHK.TRANS64.TRYWAIT P0, [R0+URZ+0x270], R3 ;  /* 0x00027003000075a7 */ /* 0x0022a400080011ff */
[----:B--2---:R-:W-:Y:S05]  /*4340*/  @!P0 NANOSLEEP.SYNCS 0x989680 ;  /* 0x009896800000895d */ /* 0x004fea0003900000 */
[----:B------:R-:W2:Y:S02]  /*4350*/  @!P0 SYNCS.PHASECHK.TRANS64 P0, [R0+URZ+0x270], R3 ;  /* 0x00027003000085a7 */ /* 0x000ea400080010ff */
[----:B--2---:R-:W-:Y:S05]  /*4360*/  @P0 EXIT ;  /* 0x000000000000094d */ /* 0x004fea0003800000 */
[----:B------:R-:W-:Y:S05]  /*4370*/  BRA `(.L_x_87) ;  /* 0xfffffffc00ec7947 */ /* 0x000fea000383ffff */
.L_x_80:
[----:B------:R-:W-:Y:S05]  /*4380*/  BRA.U UP4, `(.L_x_88) ;  /* 0x0000001104a07547 */ /* 0x000fea000b800000 */
[----:B------:R-:W-:Y:S01]  /*4390*/  UMOV UR6, 0x40 ;  /* 0x0000004000067882 */ /* 0x000fe20000000000 */
[----:B------:R-:W-:Y:S01]  /*43a0*/  NOP ;  /* 0x0000000000007918 */ /* 0x000fe20000000000 */
[----:B------:R-:W-:Y:S01]  /*43b0*/  ULEA UR6, UR37, UR6, 0x18 ;  /* 0x0000000625067291 */ /* 0x000fe2000f8ec0ff */
[----:B------:R-:W-:Y:S02]  /*43c0*/  UMOV UR7, 0x400 ;  /* 0x0000040000077882 */ /* 0x000fe40000000000 */
[----:B------:R-:W-:-:S06]  /*43d0*/  ULEA UR37, UR37, UR7, 0x18 ;  /* 0x0000000725257291 */ /* 0x000fcc000f8ec0ff */
[----:B------:R-:W1:Y:S02]  /*43e0*/  LDS.U8 R2, [UR6+0x1c] ;  /* 0x00001c06ff027984 */ /* 0x000e640008000000 */
[----:B-1----:R-:W-:-:S13]  /*43f0*/  ISETP.NE.AND P0, PT, R2, RZ, PT ;  /* 0x000000ff0200720c */ /* 0x002fda0003f05270 */
[----:B------:R-:W-:Y:S05]  /*4400*/  @P0 BRA `(.L_x_89) ;  /* 0x0000000400080947 */ /* 0x000fea0003800000 */
[----:B------:R-:W-:Y:S02]  /*4410*/  UISETP.NE.U32.AND UP0, UPT, UR5, 0x1, UPT ;  /* 0x000000010500788c */ /* 0x000fe4000bf05070 */
[----:B------:R-:W-:-:S07]  /*4420*/  UIADD3 UR8, UPT, UPT, UR6, 0x8, URZ ;  /* 0x0000000806087890 */ /* 0x000fce000fffe0ff */
[----:B------:R-:W-:Y:S05]  /*4430*/  BRA.U !UP0, `(.L_x_90) ;  /* 0x00000001089c7547 */ /* 0x000fea000b800000 */
[----:B------:R-:W-:Y:S01]  /*4440*/  ELECT P0, URZ, PT ;  /* 0x0000000000ff782f */ /* 0x000fe20003800000 */
[----:B------:R-:W-:-:S12]  /*4450*/  BSSY B0, `(.L_x_90) ;  /* 0x0000025000007945 */ /* 0x000fd80003800000 */
[----:B------:R-:W-:Y:S05]  /*4460*/  @!P0 BRA `(.L_x_91) ;  /* 0x00000000008c8947 */ /* 0x000fea0003800000 */
[----:B------:R-:W-:-:S05]  /*4470*/  UMOV UR7, 0x10 ;  /* 0x0000001000077882 */ /* 0x000fca0000000000 */
[----:B------:R-:W-:Y:S04]  /*4480*/  DEPBAR.LE SB1, 0x36 ;  /* 0x00009d800000791a */ /* 0x000fe80000000000 */
[----:B------:R-:W1:Y:S02]  /*4490*/  UTCATOMSWS.2CTA.FIND_AND_SET.ALIGN UP1, UR7, UR7 ;  /* 0x00000007000775e3 */ /* 0x000e640008220800 */
[----:B-1----:R-:W-:Y:S01]  /*44a0*/  MOV R11, UR7 ;  /* 0x00000007000b7c02 */ /* 0x002fe20008000f00 */
[----:B------:R-:W-:Y:S06]  /*44b0*/  BRA.U UP1, `(.L_x_92) ;  /* 0x0000000101187547 */ /* 0x000fec000b800000 */
.L_x_93:
[----:B------:R-:W-:Y:S05]  /*44c0*/  NANOSLEEP 0x64 ;  /* 0x000000640000795d */ /* 0x000fea0003800000 */
[----:B------:R-:W-:-:S05]  /*44d0*/  UMOV UR7, 0x10 ;  /* 0x0000001000077882 */ /* 0x000fca0000000000 */
[----:B------:R-:W-:Y:S04]  /*44e0*/  DEPBAR.LE SB1, 0x36 ;  /* 0x00009d800000791a */ /* 0x000fe80000000000 */
[----:B------:R-:W1:Y:S02]  /*44f0*/  UTCATOMSWS.2CTA.FIND_AND_SET.ALIGN UP1, UR7, UR7 ;  /* 0x00000007000775e3 */ /* 0x000e640008220800 */
[----:B-1----:R-:W-:Y:S01]  /*4500*/  MOV R11, UR7 ;  /* 0x00000007000b7c02 */ /* 0x002fe20008000f00 */
[----:B------:R-:W-:Y:S05]  /*4510*/  BRA.U !UP1, `(.L_x_93) ;  /* 0xfffffffd09e87547 */ /* 0x000fea000b83ffff */
.L_x_92:
[----:B------:R-:W1:Y:S01]  /*4520*/  LDS R5, [UR6+0x10] ;  /* 0x00001006ff057984 */ /* 0x000e620008000800 */
[----:B------:R-:W-:Y:S01]  /*4530*/  IMAD.U32 R3, RZ, RZ, UR37 ;  /* 0x00000025ff037e24 */ /* 0x000fe2000f8e00ff */
[----:B------:R-:W-:-:S03]  /*4540*/  MOV R2, UR4 ;  /* 0x0000000400027c02 */ /* 0x000fc60008000f00 */
[----:B------:R-:W-:Y:S01]  /*4550*/  VIADD R3, R3, 0x310 ;  /* 0x0000031003037836 */ /* 0x000fe20000000000 */
[----:B-1----:R-:W-:-:S04]  /*4560*/  SHF.L.U32 R5, R5, 0x1f, RZ ;  /* 0x0000001f05057819 */ /* 0x002fc800000006ff */
[----:B------:R-:W1:Y:S02]  /*4570*/  SYNCS.PHASECHK.TRANS64.TRYWAIT P0, [UR6+0x8], R5 ;  /* 0x00000805ff0075a7 */ /* 0x000e640008001106 */
[----:B-1----:R-:W-:Y:S05]  /*4580*/  @P0 BRA `(.L_x_94) ;  /* 0x0000000000080947 */ /* 0x002fea0003800000 */
[----:B------:R-:W1:Y:S02]  /*4590*/  SYNCS.PHASECHK.TRANS64.TRYWAIT P0, [UR6+0x8], R5 ;  /* 0x00000805ff0075a7 */ /* 0x000e640008001106 */
[----:B-1----:R-:W-:Y:S05]  /*45a0*/  @!P0 BRA `(.L_x_95) ;  /* 0x0000004800008947 */ /* 0x002fea0003800000 */
.L_x_94:
[----:B-1----:R-:W-:Y:S01]  /*45b0*/  HFMA2 R4, -RZ, RZ, 0, 5.9604644775390625e-08 ;  /* 0x00000001ff047431 */ /* 0x002fe200000001ff */
[----:B------:R-:W-:Y:S01]  /*45c0*/  UPRMT UR7, UR4, 0x654, UR8 ;  /* 0x0000065404077896 */ /* 0x000fe20008000008 */
[----:B------:R-:W-:Y:S01]  /*45d0*/  IMAD.MOV.U32 R6, RZ, RZ, 0xffff ;  /* 0x0000ffffff067424 */ /* 0x000fe200078e00ff */
[----:B------:R-:W-:Y:S01]  /*45e0*/  PRMT R2, R2, 0x654, R3 ;  /* 0x0000065402027816 */ /* 0x000fe20000000003 */
[----:B------:R-:W-:Y:S02]  /*45f0*/  IMAD.MOV.U32 R5, RZ, RZ, 0x4 ;  /* 0x00000004ff057424 */ /* 0x000fe400078e00ff */
[----:B------:R-:W-:Y:S01]  /*4600*/  IMAD.SHL.U32 R9, R11, 0x20, RZ ;  /* 0x000000200b097824 */ /* 0x000fe200078e00ff */
[----:B------:R-:W-:Y:S02]  /*4610*/  MOV R3, UR7 ;  /* 0x0000000700037c02 */ /* 0x000fe40008000f00 */
[-C--:B------:R-:W-:Y:S01]  /*4620*/  SHF.L.U32 R7, R6, R11.reuse, RZ ;  /* 0x0000000b06077219 */ /* 0x080fe200000006ff */
[----:B------:R1:W-:Y:S01]  /*4630*/  SYNCS.ARRIVE.TRANS64.RED RZ, [UR7], R5 ;  /* 0x00000005ffff79a7 */ /* 0x0003e20008000407 */
[----:B------:R-:W-:Y:S01]  /*4640*/  SHF.L.U32 R6, R4, R11, RZ ;  /* 0x0000000b04067219 */ /* 0x000fe200000006ff */
[----:B------:R1:W-:Y:S04]  /*4650*/  STS [UR37+0x310], R9 ;  /* 0x00031009ff007988 */ /* 0x0003e80008000825 */
[----:B------:R1:W-:Y:S04]  /*4660*/  STAS [R2.64], R11 ;  /* 0x0000000b02007dbd */ /* 0x0003e8000c0008ff */
[----:B------:R1:W-:Y:S04]  /*4670*/  ATOMS.OR RZ, [UR6+0x14], R7 ;  /* 0x00001407ffff798c */ /* 0x0003e8000b000006 */
[----:B------:R1:W-:Y:S04]  /*4680*/  ATOMS.OR RZ, [UR6+0x18], R6 ;  /* 0x00001806ffff798c */ /* 0x0003e8000b000006 */
[----:B------:R1:W-:Y:S02]  /*4690*/  ATOMS.XOR RZ, [UR6+0x10], R4 ;  /* 0x00001004ffff798c */ /* 0x0003e4000b800006 */
.L_x_91:
[----:B------:R-:W-:Y:S05]  /*46a0*/  BSYNC B0 ;  /* 0x0000000000007941 */ /* 0x000fea0003800000 */
.L_x_90:
[----:B------:R-:W-:Y:S05]  /*46b0*/  BRA.U UP0, `(.L_x_96) ;  /* 0x00000001006c7547 */ /* 0x000fea000b800000 */
[----:B------:R-:W-:-:S03]  /*46c0*/  UMOV UR7, 0xffffffff ;  /* 0xffffffff00077882 */ /* 0x000fc60000000000 */
[----:B------:R-:W-:Y:S05]  /*46d0*/  BRA.DIV UR7, `(.L_x_97) ;  /* 0x0000004607cc7947 */ /* 0x000fea000b800000 */
[----:B------:R-:W-:-:S13]  /*46e0*/  ELECT P6, URZ, PT ;  /* 0x0000000000ff782f */ /* 0x000fda00038c0000 */
.L_x_227:
[----:B------:R-:W-:Y:S05]  /*46f0*/  @!P6 BRA `(.L_x_96) ;  /* 0x00000000005ce947 */ /* 0x000fea0003800000 */
[----:B-1----:R-:W1:Y:S02]  /*4700*/  LDS R3, [UR6+0x10] ;  /* 0x00001006ff037984 */ /* 0x002e640008000800 */
[----:B-1----:R-:W-:-:S04]  /*4710*/  SHF.L.U32 R3, R3, 0x1f, RZ ;  /* 0x0000001f03037819 */ /* 0x002fc800000006ff */
[----:B------:R-:W1:Y:S02]  /*4720*/  SYNCS.PHASECHK.TRANS64.TRYWAIT P0, [UR6+0x8], R3 ;  /* 0x00000803ff0075a7 */ /* 0x000e640008001106 */
[----:B-1----:R-:W-:Y:S05]  /*4730*/  @P0 BRA `(.L_x_98) ;  /* 0x0000000000080947 */ /* 0x002fea0003800000 */
[----:B------:R-:W1:Y:S02]  /*4740*/  SYNCS.PHASECHK.TRANS64.TRYWAIT P0, [UR6+0x8], R3 ;  /* 0x00000803ff0075a7 */ /* 0x000e640008001106 */
[----:B-1----:R-:W-:Y:S05]  /*4750*/  @!P0 BRA `(.L_x_99) ;  /* 0x0000004400cc8947 */ /* 0x002fea0003800000 */
.L_x_98:
[----:B------:R-:W2:Y:S01]  /*4760*/  LDS R5, [UR37+0x310] ;  /* 0x00031025ff057984 */ /* 0x000ea20008000800 */
[----:B-1----:R-:W-:Y:S02]  /*4770*/  HFMA2 R2, -RZ, RZ, 0, 5.9604644775390625e-08 ;  /* 0x00000001ff027431 */ /* 0x002fe400000001ff */
[----:B------:R-:W-:Y:S01]  /*4780*/  IMAD.MOV.U32 R3, RZ, RZ, 0xffff ;  /* 0x0000ffffff037424 */ /* 0x000fe200078e00ff */
[----:B------:R-:W-:Y:S01]  /*4790*/  UPRMT UR7, UR4, 0x654, UR8 ;  /* 0x0000065404077896 */ /* 0x000fe20008000008 */
[----:B--2---:R-:W-:-:S03]  /*47a0*/  IMAD.SHL.U32 R4, R5, 0x20, RZ ;  /* 0x0000002005047824 */ /* 0x004fc600078e00ff */
[-C--:B------:R-:W-:Y:S02]  /*47b0*/  SHF.L.U32 R3, R3, R5.reuse, RZ ;  /* 0x0000000503037219 */ /* 0x080fe400000006ff */
[----:B------:R-:W-:Y:S01]  /*47c0*/  SHF.L.U32 R5, R2, R5, RZ ;  /* 0x0000000502057219 */ /* 0x000fe200000006ff */
[----:B------:R2:W-:Y:S04]  /*47d0*/  STS [UR37+0x310], R4 ;  /* 0x00031004ff007988 */ /* 0x0005e80008000825 */
[----:B------:R2:W-:Y:S04]  /*47e0*/  ATOMS.OR RZ, [UR6+0x14], R3 ;  /* 0x00001403ffff798c */ /* 0x0005e8000b000006 */
[----:B------:R2:W-:Y:S01]  /*47f0*/  ATOMS.OR RZ, [UR6+0x18], R5 ;  /* 0x00001805ffff798c */ /* 0x0005e2000b000006 */
[----:B------:R-:W-:Y:S03]  /*4800*/  SYNCS.ARRIVE.TRANS64.RED.A1T0 RZ, [UR7], RZ ;  /* 0x000000ffffff79a7 */ /* 0x000fe60008100407 */
[----:B------:R2:W-:Y:S01]  /*4810*/  ATOMS.XOR RZ, [UR6+0x10], R2 ;  /* 0x00001002ffff798c */ /* 0x0005e2000b800006 */
[----:B------:R-:W-:Y:S05]  /*4820*/  BRA `(.L_x_96) ;  /* 0x0000000000107947 */ /* 0x000fea0003800000 */
.L_x_89:
[----:B------:R-:W-:-:S05]  /*4830*/  MOV R2, 0xffffffff ;  /* 0xffffffff00027802 */ /* 0x000fca0000000f00 */
[----:B------:R1:W-:Y:S02]  /*4840*/  STS [UR37+0x310], R2 ;  /* 0x00031002ff007988 */ /* 0x0003e40008000825 */
[----:B-1----:R-:W-:Y:S02]  /*4850*/  MOV R2, 0x4870 ;  /* 0x0000487000027802 */ /* 0x002fe40000000f00 */
[----:B-----5:R-:W-:Y:S05]  /*4860*/  CALL.REL.NOINC `($__internal_1_$__cuda_sm10x_tcgen05_guardrail_trap_phase_invalid_during_alloc) ;  /* 0x0000004800d47944 */ /* 0x020fea0003c00000 */
.L_x_96:
[----:B------:R-:W-:Y:S05]  /*4870*/  WARPSYNC.ALL ;  /* 0x0000000000007948 */ /* 0x000fea0003800000 */
[----:B------:R-:W3:Y:S01]  /*4880*/  S2UR UR8, SR_CgaCtaId ;  /* 0x00000000000879c3 */ /* 0x000ee20000008800 */
[----:B------:R-:W-:Y:S01]  /*4890*/  UMOV UR6, 0x400 ;  /* 0x0000040000067882 */ /* 0x000fe20000000000 */
[----:B------:R-:W-:-:S06]  /*48a0*/  NOP ;  /* 0x0000000000007918 */ /* 0x000fcc0000000000 */
[----:B------:R-:W-:Y:S06]  /*48b0*/  BAR.ARV 0x6, 0xa0 ;  /* 0x0182800000007b1d */ /* 0x000fec0000002000 */
[----:B------:R-:W-:Y:S01]  /*48c0*/  LOP3.LUT R0, R0, 0xffff, RZ, 0xc0, !PT ;  /* 0x0000ffff00007812 */ /* 0x000fe200078ec0ff */
[----:B-1----:R-:W-:Y:S01]  /*48d0*/  IMAD.MOV.U32 R9, RZ, RZ, 0x1 ;  /* 0x00000001ff097424 */ /* 0x002fe200078e00ff */
[----:B------:R-:W-:Y:S01]  /*48e0*/  LOP3.LUT R8, R8, 0xffff, RZ, 0xc0, !PT ;  /* 0x0000ffff08087812 */ /* 0x000fe200078ec0ff */
[----:B------:R-:W-:Y:S01]  /*48f0*/  UMOV UR22, URZ ;  /* 0x000000ff00167c82 */ /* 0x000fe20008000000 */
[----:B------:R-:W-:Y:S01]  /*4900*/  R2UR UR12, R0 ;  /* 0x00000000000c72ca */ /* 0x000fe200000e0000 */
[----:B------:R-:W-:Y:S01]  /*4910*/  UMOV UR21, URZ ;  /* 0x000000ff00157c82 */ /* 0x000fe20008000000 */
[----:B------:R-:W-:Y:S01]  /*4920*/  R2UR UR13, R8 ;  /* 0x00000000080d72ca */ /* 0x000fe200000e0000 */
[----:B------:R-:W-:Y:S01]  /*4930*/  IMAD.MOV.U32 R8, RZ, RZ, RZ ;  /* 0x000000ffff087224 */ /* 0x000fe200078e00ff */
[----:B------:R-:W-:Y:S01]  /*4940*/  UMOV UR20, URZ ;  /* 0x000000ff00147c82 */ /* 0x000fe20008000000 */
[----:B------:R-:W-:-:S02]  /*4950*/  UISETP.NE.AND UP2, UPT, UR5, URZ, UPT ;  /* 0x000000ff0500728c */ /* 0x000fc4000bf45270 */
[----:B---3--:R-:W-:Y:S01]  /*4960*/  ULEA UR8, UR8, UR6, 0x18 ;  /* 0x0000000608087291 */ /* 0x008fe2000f8ec0ff */
[----:B------:R-:W1:Y:S03]  /*4970*/  LDCU UR6, c[0x0][0x38c] ;  /* 0x00007180ff0677ac */ /* 0x000e660008000800 */
[----:B------:R-:W-:Y:S02]  /*4980*/  UIADD3 UR14, UPT, UPT, UR8, 0x2600, URZ ;  /* 0x00002600080e7890 */ /* 0x000fe4000fffe0ff */
[----:B------:R-:W-:-:S03]  /*4990*/  UIADD3 UR15, UPT, UPT, UR8, 0x26600, URZ ;  /* 0x00026600080f7890 */ /* 0x000fc6000fffe0ff */
[----:B--2---:R-:W2:Y:S01]  /*49a0*/  LDS R2, [UR8+0x310] ;  /* 0x00031008ff027984 */ /* 0x004ea20008000800 */
[----:B------:R-:W-:Y:S02]  /*49b0*/  USHF.R.U32.HI UR14, URZ, 0x4, UR14 ;  /* 0x00000004ff0e7899 */ /* 0x000fe4000801160e */
[----:B------:R-:W-:Y:S02]  /*49c0*/  USHF.R.U32.HI UR15, URZ, 0x4, UR15 ;  /* 0x00000004ff0f7899 */ /* 0x000fe4000801160f */
[----:B------:R-:W-:Y:S02]  /*49d0*/  ULOP3.LUT UR14, UR14, 0x3fff, URZ, 0xc0, !UPT ;  /* 0x00003fff0e0e7892 */ /* 0x000fe4000f8ec0ff */
[----:B------:R-:W-:Y:S02]  /*49e0*/  ULOP3.LUT UR15, UR15, 0x3fff, URZ, 0xc0, !UPT ;  /* 0x00003fff0f0f7892 */ /* 0x000fe4000f8ec0ff */
[----:B------:R-:W-:Y:S02]  /*49f0*/  ULOP3.LUT UR14, UR14, 0x10000, URZ, 0xfc, !UPT ;  /* 0x000100000e0e7892 */ /* 0x000fe4000f8efcff */
[----:B-1----:R-:W-:-:S02]  /*4a00*/  UIADD3 UR6, UPT, UPT, UR6, 0x3f, URZ ;  /* 0x0000003f06067890 */ /* 0x002fc4000fffe0ff */
[----:B------:R-:W-:Y:S02]  /*4a10*/  ULOP3.LUT UR15, UR15, 0x10000, URZ, 0xfc, !UPT ;  /* 0x000100000f0f7892 */ /* 0x000fe4000f8efcff */
[----:B------:R-:W-:Y:S01]  /*4a20*/  USHF.R.S32.HI UR7, URZ, 0x1f, UR6 ;  /* 0x0000001fff077899 */ /* 0x000fe20008011406 */
[----:B------:R-:W-:Y:S01]  /*4a30*/  UMOV UR28, 0x0 ;  /* 0x00000000001c7882 */ /* 0x000fe20000000000 */
[----:B------:R-:W-:Y:S02]  /*4a40*/  UMOV UR29, 0x8100010 ;  /* 0x08100010001d7882 */ /* 0x000fe40000000000 */
[----:B------:R-:W-:Y:S01]  /*4a50*/  ULEA.HI UR7, UR7, UR6, URZ, 0x6 ;  /* 0x0000000607077291 */ /* 0x000fe2000f8f30ff */
[----:B------:R-:W-:Y:S01]  /*4a60*/  UMOV UR26, 0x0 ;  /* 0x00000000001a7882 */ /* 0x000fe20000000000 */
[----:B------:R-:W-:Y:S02]  /*4a70*/  UMOV UR27, 0x8100010 ;  /* 0x08100010001b7882 */ /* 0x000fe40000000000 */
[----:B------:R-:W-:-:S04]  /*4a80*/  USHF.R.S32.HI UR7, URZ, 0x6, UR7 ;  /* 0x00000006ff077899 */ /* 0x000fc80008011407 */
[----:B------:R-:W-:-:S04]  /*4a90*/  UISETP.LT.AND UP0, UPT, UR7, 0x1, UPT ;  /* 0x000000010700788c */ /* 0x000fc8000bf01270 */
[----:B------:R-:W-:Y:S01]  /*4aa0*/  USEL UR23, UR7, 0x1, !UP0 ;  /* 0x0000000107177887 */ /* 0x000fe2000c000000 */
[----:B--2---:R-:W-:Y:S02]  /*4ab0*/  R2UR UR24, R2 ;  /* 0x00000000021872ca */ /* 0x004fe400000e0000 */
[----:B------:R-:W-:-:S13]  /*4ac0*/  CS2R R2, SRZ ;  /* 0x0000000000027805 */ /* 0x000fda000001ff00 */
.L_x_107:
[C---:B------:R-:W-:Y:S02]  /*4ad0*/  LEA R0, R8.reuse, UR8, 0x3 ;  /* 0x0000000808007c11 */ /* 0x040fe4000f8e18ff */
[----:B------:R-:W-:Y:S02]  /*4ae0*/  SHF.L.U32 R5, R3, 0x1f, RZ ;  /* 0x0000001f03057819 */ /* 0x000fe400000006ff */
[----:B------:R-:W-:Y:S02]  /*4af0*/  LEA R4, R8, UR8, 0x4 ;  /* 0x0000000808047c11 */ /* 0x000fe4000f8e20ff */
[----:B------:R-:W1:Y:S02]  /*4b00*/  SYNCS.PHASECHK.TRANS64.TRYWAIT P0, [R0+URZ+0x260], R5 ;  /* 0x00026005000075a7 */ /* 0x000e6400080011ff */
[----:B-1-34-:R-:W-:Y:S05]  /*4b10*/  @!P0 BRA `(.L_x_100) ;  /* 0x0000004000f48947 */ /* 0x01afea0003800000 */
.L_x_228:
[----:B-1----:R-:W1:Y:S01]  /*4b20*/  LDS.128 R4, [R4+0x2f0] ;  /* 0x0002f00004047984 */ /* 0x002e620000000c00 */
[----:B------:R-:W-:Y:S02]  /*4b30*/  VIADD R0, R0, 0x270 ;  /* 0x0000027000007836 */ /* 0x000fe40000000000 */
[----:B------:R-:W-:Y:S01]  /*4b40*/  VIADD R8, R8, 0x1 ;  /* 0x0000000108087836 */ /* 0x000fe20000000000 */
[----:B------:R-:W-:Y:S01]  /*4b50*/  @!PT LDS RZ, [RZ] ;  /* 0x00000000fffff984 */ /* 0x000fe20000000800 */
[----:B------:R-:W-:Y:S01]  /*4b60*/  @!PT LDS RZ, [RZ] ;  /* 0x00000000fffff984 */ /* 0x000fe20000000800 */
[----:B------:R-:W-:Y:S01]  /*4b70*/  @!PT LDS RZ, [RZ] ;  /* 0x00000000fffff984 */ /* 0x000fe20000000800 */
[----:B------:R-:W-:Y:S01]  /*4b80*/  @!PT LDS RZ, [RZ] ;  /* 0x00000000fffff984 */ /* 0x000fe20000000800 */
[----:B------:R2:W-:Y:S06]  /*4b90*/  MEMBAR.ALL.CTA ;  /* 0x0000000000007992 */ /* 0x0005ec0000008000 */
[----:B--2---:R-:W2:Y:S01]  /*4ba0*/  FENCE.VIEW.ASYNC.S ;  /* 0x00000000000073c6 */ /* 0x004ea20000000000 */
[----:B------:R-:W-:-:S04]  /*4bb0*/  PRMT R0, RZ, 0x654, R0 ;  /* 0x00000654ff007816 */ /* 0x000fc80000000000 */
[----:B--2---:R2:W-:Y:S01]  /*4bc0*/  SYNCS.ARRIVE.TRANS64.RED.A1T0 RZ, [R0+URZ], RZ ;  /* 0x000000ff00ff79a7 */ /* 0x0045e200081004ff */
[----:B-1----:R-:W-:Y:S01]  /*4bd0*/  LOP3.LUT P1, RZ, R6, 0x1, RZ, 0xc0, !PT ;  /* 0x0000000106ff7812 */ /* 0x002fe2000782c0ff */
[----:B--2---:R-:W-:-:S12]  /*4be0*/  BRA.U UP2, `(.L_x_101) ;  /* 0x0000000102e07547 */ /* 0x004fd8000b800000 */
[----:B------:R-:W1:Y:S01]  /*4bf0*/  LDCU UR6, c[0x0][0x38c] ;  /* 0x00007180ff0677ac */ /* 0x000e620008000800 */
[----:B------:R-:W-:Y:S02]  /*4c00*/  PLOP3.LUT P2, PT, PT, PT, PT, 0x80, 0x8 ;  /* 0x000000000008781c */ /* 0x000fe40003f4f070 */
[----:B------:R-:W-:Y:S01]  /*4c10*/  SHF.L.U32 R5, R9, 0x1f, RZ ;  /* 0x0000001f09057819 */ /* 0x000fe200000006ff */
[----:B------:R-:W-:Y:S02]  /*4c20*/  ULEA UR10, UR22, UR8, 0x3 ;  /* 0x00000008160a7291 */ /* 0x000fe4000f8e18ff */
[----:B------:R-:W-:Y:S02]  /*4c30*/  ULEA UR11, UR22, UR24, 0x5 ;  /* 0x00000018160b7291 */ /* 0x000fe4000f8e28ff */
[----:B-1----:R-:W-:-:S06]  /*4c40*/  UISETP.GE.AND UP0, UPT, UR6, 0x1, UPT ;  /* 0x000000010600788c */ /* 0x002fcc000bf06270 */
[----:B------:R-:W-:-:S05]  /*4c50*/  PLOP3.LUT P0, PT, PT, PT, UP0, 0x80, 0x8 ;  /* 0x000000000008781c */ /* 0x000fca0003f0f008 */
[----:B------:R-:W-:-:S08]  /*4c60*/  @UP0 ULEA UR6, UR21, UR8, 0x3 ;  /* 0x0000000815060291 */ /* 0x000fd0000f8e18ff */
[----:B------:R-:W-:-:S04]  /*4c70*/  @P0 SHF.L.U32 R0, R2, 0x1f, RZ ;  /* 0x0000001f02000819 */ /* 0x000fc800000006ff */
[----:B------:R1:W2:Y:S01]  /*4c80*/  @P0 SYNCS.PHASECHK.TRANS64.TRYWAIT P2, [UR6], R0 ;  /* 0x00000000ff0005a7 */ /* 0x0002a20008041106 */
[----:B------:R-:W3:Y:S02]  /*4c90*/  SYNCS.PHASECHK.TRANS64.TRYWAIT P0, [UR10+0x2a0], R5 ;  /* 0x0002a005ff0075a7 */ /* 0x000ee4000800110a */
[----:B-123--:R-:W-:Y:S05]  /*4ca0*/  @!P0 BRA `(.L_x_102) ;  /* 0x0000004000a48947 */ /* 0x00efea0003800000 */
.L_x_230:
[----:B------:R-:W-:Y:S01]  /*4cb0*/  UMOV UR19, UR20 ;  /* 0x0000001400137c82 */ /* 0x000fe20008000000 */
[----:B------:R-:W-:Y:S05]  /*4cc0*/  BRA.U !UP0, `(.L_x_103) ;  /* 0x0000000108987547 */ /* 0x000fea000b800000 */
[----:B------:R-:W-:Y:S02]  /*4cd0*/  UIADD3 UR19, UPT, UPT, UR23, UR20, URZ ;  /* 0x0000001417137290 */ /* 0x000fe4000fffe0ff */
[----:B------:R-:W-:Y:S01]  /*4ce0*/  UPLOP3.LUT UP3, UPT, UPT, UPT, UPT, 0x40, 0x4 ;  /* 0x000000000004789c */ /* 0x000fe20003f6e870 */
[----:B------:R-:W-:Y:S01]  /*4cf0*/  UMOV UR18, UR7 ;  /* 0x0000000700127c82 */ /* 0x000fe20008000000 */
[----:B------:R-:W-:-:S09]  /*4d00*/  UMOV UR17, UR21 ;  /* 0x0000001500117c82 */ /* 0x000fd20008000000 */
.L_x_106:
[----:B--2---:R-:W-:Y:S01]  /*4d10*/  ULEA UR9, UR17, UR8, 0x3 ;  /* 0x0000000811097291 */ /* 0x004fe2000f8e18ff */
[----:B---3--:R-:W-:Y:S11]  /*4d20*/  @P2 BRA `(.L_x_104) ;  /* 0x00000000000c2947 */ /* 0x008ff60003800000 */
[----:B-1----:R-:W-:Y:S04]  /*4d30*/  SHF.L.U32 R5, R2, 0x1f, RZ ;  /* 0x0000001f02057819 */ /* 0x002fe800000006ff */
[----:B------:R-:W1:Y:S02]  /*4d40*/  SYNCS.PHASECHK.TRANS64.TRYWAIT P0, [UR9], R5 ;  /* 0x00000005ff0075a7 */ /* 0x000e640008001109 */
[----:B-1----:R-:W-:Y:S05]  /*4d50*/  @!P0 BRA `(.L_x_105) ;  /* 0x0000004000908947 */ /* 0x002fea0003800000 */
.L_x_104:
[----:B------:R-:W-:Y:S01]  /*4d60*/  UISETP.NE.AND UP0, UPT, UR18, 0x1, UPT ;  /* 0x000000011200788c */ /* 0x000fe2000bf05270 */
[----:B------:R-:W-:Y:S01]  /*4d70*/  PLOP3.LUT P2, PT, PT, PT, PT, 0x80, 0x8 ;  /* 0x000000000008781c */ /* 0x000fe20003f4f070 */
[----:B------:R-:W-:Y:S02]  /*4d80*/  UIADD3 UR21, UPT, UPT, UR17, 0x1, URZ ;  /* 0x0000000111157890 */ /* 0x000fe4000fffe0ff */
[----:B------:R-:W-:Y:S02]  /*4d90*/  ULEA UR30, UR17, UR15, 0x7 ;  /* 0x0000000f111e7291 */ /* 0x000fe4000f8e38ff */
[----:B------:R-:W-:Y:S01]  /*4da0*/  UISETP.NE.AND UP1, UPT, UR21, 0x24, UPT ;  /* 0x000000241500788c */ /* 0x000fe2000bf25270 */
[----:B------:R-:W-:Y:S01]  /*4db0*/  PLOP3.LUT P0, PT, PT, PT, UP0, 0x80, 0x8 ;  /* 0x000000000008781c */ /* 0x000fe20003f0f008 */
[----:B------:R-:W-:Y:S02]  /*4dc0*/  ULEA UR32, UR17, UR14, 0x8 ;  /* 0x0000000e11207291 */ /* 0x000fe4000f8e40ff */
[----:B------:R-:W-:Y:S02]  /*4dd0*/  USEL UR16, URZ, 0x1, UP1 ;  /* 0x00000001ff107887 */ /* 0x000fe40008800000 */
[----:B------:R-:W-:Y:S02]  /*4de0*/  USEL UR21, UR21, URZ, UP1 ;  /* 0x000000ff15157287 */ /* 0x000fe40008800000 */
[----:B------:R-:W-:Y:S02]  /*4df0*/  UIADD3 UR36, UPT, UPT, UR30, 0x2, URZ ;  /* 0x000000021e247890 */ /* 0x000fe4000fffe0ff */
[----:B------:R-:W-:Y:S01]  /*4e00*/  @UP0 ULEA UR6, UR21, UR8, 0x3 ;  /* 0x0000000815060291 */ /* 0x000fe2000f8e18ff */
[----:B------:R-:W-:Y:S01]  /*4e10*/  LOP3.LUT R2, R2, UR16, RZ, 0x3c, !PT ;  /* 0x0000001002027c12 */ /* 0x000fe2000f8e3cff */
[----:B------:R-:W-:Y:S02]  /*4e20*/  UIADD3 UR34, UPT, UPT, UR32, 0x2, URZ ;  /* 0x0000000220227890 */ /* 0x000fe4000fffe0ff */
[----:B------:R-:W-:Y:S01]  /*4e30*/  UIADD3 UR9, UPT, UPT, UR9, 0x120, URZ ;  /* 0x0000012009097890 */ /* 0x000fe2000fffe0ff */
[----:B-1----:R-:W-:Y:S01]  /*4e40*/  @P0 SHF.L.U32 R0, R2, 0x1f, RZ ;  /* 0x0000001f02000819 */ /* 0x002fe200000006ff */
[----:B------:R-:W-:Y:S01]  /*4e50*/  UMOV UR31, 0x80004020 ;  /* 0x80004020001f7882 */ /* 0x000fe20000000000 */
[----:B------:R-:W-:Y:S01]  /*4e60*/  UMOV UR33, 0x80004020 ;  /* 0x8000402000217882 */ /* 0x000fe20000000000 */
[----:B------:R-:W-:Y:S01]  /*4e70*/  UMOV UR37, 0x80004020 ;  /* 0x8000402000257882 */ /* 0x000fe20000000000 */
[----:B------:R2:W3:Y:S01]  /*4e80*/  @P0 SYNCS.PHASECHK.TRANS64.TRYWAIT P2, [UR6], R0 ;  /* 0x00000000ff0005a7 */ /* 0x0004e20008041106 */
[----:B------:R-:W-:Y:S01]  /*4e90*/  UIADD3 UR20, UPT, UPT, UR20, 0x1, URZ ;  /* 0x0000000114147890 */ /* 0x000fe2000fffe0ff */
[----:B------:R2:W-:Y:S01]  /*4ea0*/  UTCQMMA.2CTA gdesc[UR32], gdesc[UR30], tmem[UR11], tmem[UR28], idesc[UR29], UP3 ;  /* 0x00ff1c1e200075ea */ /* 0x0005e20009a0030b */
[----:B------:R-:W-:Y:S02]  /*4eb0*/  UIADD3 UR18, UPT, UPT, UR18, -0x1, URZ ;  /* 0xffffffff12127890 */ /* 0x000fe4000fffe0ff */
[----:B------:R-:W-:Y:S02]  /*4ec0*/  UISETP.NE.AND UP0, UPT, UR20, UR19, UPT ;  /* 0x000000131400728c */ /* 0x000fe4000bf05270 */
[----:B------:R-:W-:Y:S01]  /*4ed0*/  UPLOP3.LUT UP3, UPT, UPT, UPT, UPT, 0x80, 0x8 ;  /* 0x000000000008789c */ /* 0x000fe20003f6f070 */
[----:B------:R-:W-:Y:S01]  /*4ee0*/  UMOV UR35, 0x80004020 ;  /* 0x8000402000237882 */ /* 0x000fe20000000000 */
[----:B------:R-:W-:Y:S01]  /*4ef0*/  UMOV UR17, UR21 ;  /* 0x0000001500117c82 */ /* 0x000fe20008000000 */
[----:B------:R2:W-:Y:S01]  /*4f00*/  UTCQMMA.2CTA gdesc[UR34], gdesc[UR36], tmem[UR11], tmem[UR26], idesc[UR27], UPT ;  /* 0x00ff1a24220075ea */ /* 0x0005e2000ba0030b */
[----:B------:R2:W-:Y:S03]  /*4f10*/  UTCBAR.2CTA.MULTICAST [UR9], URZ, UR13 ;  /* 0x000000ff090073e9 */ /* 0x0005e6000820080d */
[----:B------:R-:W-:Y:S05]  /*4f20*/  BRA.U UP0, `(.L_x_106) ;  /* 0xfffffffd00787547 */ /* 0x000fea000b83ffff */
.L_x_103:
[----:B------:R-:W-:Y:S01]  /*4f30*/  UIADD3 UR10, UPT, UPT, UR10, 0x280, URZ ;  /* 0x000002800a0a7890 */ /* 0x000fe2000fffe0ff */
[----:B------:R-:W-:-:S08]  /*4f40*/  UMOV UR20, UR19 ;  /* 0x0000001300147c82 */ /* 0x000fd00008000000 */
[----:B------:R4:W-:Y:S01]  /*4f50*/  UTCBAR.2CTA.MULTICAST [UR10], URZ, UR12 ;  /* 0x000000ff0a0073e9 */ /* 0x0009e2000820080c */
[----:B------:R-:W-:Y:S02]  /*4f60*/  NOP ;  /* 0x0000000000007918 */ /* 0x000fe40000000000 */
.L_x_101:
[----:B------:R-:W-:Y:S01]  /*4f70*/  UIADD3 UR22, UPT, UPT, UR22, 0x1, URZ ;  /* 0x0000000116167890 */ /* 0x000fe2000fffe0ff */
[----:B------:R-:W-:-:S03]  /*4f80*/  ISETP.NE.AND P0, PT, R8, 0x2, PT ;  /* 0x000000020800780c */ /* 0x000fc60003f05270 */
[----:B------:R-:W-:Y:S01]  /*4f90*/  UISETP.NE.AND UP0, UPT, UR22, 0x4, UPT ;  /* 0x000000041600788c */ /* 0x000fe2000bf05270 */
[----:B-12---:R-:W-:Y:S02]  /*4fa0*/  SEL R0, RZ, 0x1, P0 ;  /* 0x00000001ff007807 */ /* 0x006fe40000000000 */
[----:B------:R-:W-:Y:S01]  /*4fb0*/  SEL R8, R8, RZ, P0 ;  /* 0x000000ff08087207 */ /* 0x000fe20000000000 */
[----:B------:R-:W-:Y:S01]  /*4fc0*/  USEL UR6, URZ, 0x1, UP0 ;  /* 0x00000001ff067887 */ /* 0x000fe20008000000 */
[----:B------:R-:W-:Y:S01]  /*4fd0*/  LOP3.LUT R3, R3, R0, RZ, 0x3c, !PT ;  /* 0x0000000003037212 */ /* 0x000fe200078e3cff */
[----:B------:R-:W-:-:S04]  /*4fe0*/  USEL UR22, UR22, URZ, UP0 ;  /* 0x000000ff16167287 */ /* 0x000fc80008000000 */
[----:B------:R-:W-:Y:S01]  /*4ff0*/  LOP3.LUT R9, R9, UR6, RZ, 0x3c, !PT ;  /* 0x0000000609097c12 */ /* 0x000fe2000f8e3cff */
[----:B------:R-:W-:Y:S07]  /*5000*/  @P1 BRA `(.L_x_107) ;  /* 0xfffffff800b01947 */ /* 0x000fee000383ffff */
[----:B------:R-:W1:Y:S01]  /*5010*/  S2UR UR6, SR_CgaCtaId ;  /* 0x00000000000679c3 */ /* 0x000e620000008800 */
[----:B------:R-:W-:Y:S01]  /*5020*/  ELECT P0, URZ, PT ;  /* 0x0000000000ff782f */ /* 0x000fe20003800000 */
[----:B------:R-:W-:Y:S01]  /*5030*/  HFMA2 R0, -RZ, RZ, 0, 5.9604644775390625e-08 ;  /* 0x00000001ff007431 */ /* 0x000fe200000001ff */
[----:B------:R-:W-:-:S05]  /*5040*/  UMOV UR7, 0x40 ;  /* 0x0000004000077882 */ /* 0x000fca0000000000 */
[----:B------:R-:W-:Y:S01]  /*5050*/  UVIRTCOUNT.DEALLOC.SMPOOL 0x80 ;  /* 0x000000800000784c */ /* 0x000fe20000000000 */
[----:B------:R-:W-:Y:S02]  /*5060*/  UISETP.NE.AND UP0, UPT, UR5, URZ, UPT ;  /* 0x000000ff0500728c */ /* 0x000fe4000bf05270 */
[----:B-1----:R-:W-:-:S09]  /*5070*/  ULEA UR6, UR6, UR7, 0x18 ;  /* 0x0000000706067291 */ /* 0x002fd2000f8ec0ff */
[----:B------:R1:W-:Y:S01]  /*5080*/  @P0 STS.U8 [UR6+0x1c], R0 ;  /* 0x00001c00ff000988 */ /* 0x0003e20008000006 */
[----:B------:R-:W-:Y:S05]  /*5090*/  BRA.U UP0, `(.L_x_108) ;  /* 0x0000000100a07547 */ /* 0x000fea000b800000 */
[----:B------:R-:W-:Y:S01]  /*50a0*/  UIADD3 UR5, UPT, UPT, UR8, 0x2a0, URZ ;  /* 0x000002a008057890 */ /* 0x000fe2000fffe0ff */
[----:B------:R-:W-:-:S03]  /*50b0*/  SHF.L.U32 R3, R9, 0x1f, RZ ;  /* 0x0000001f09037819 */ /* 0x000fc600000006ff */
[----:B------:R-:W-:-:S09]  /*50c0*/  ULEA UR7, UR22, UR5, 0x3 ;  /* 0x0000000516077291 */ /* 0x000fd2000f8e18ff */
[----:B------:R-:W2:Y:S02]  /*50d0*/  SYNCS.PHASECHK.TRANS64.TRYWAIT P0, [UR7], R3 ;  /* 0x00000003ff0075a7 */ /* 0x000ea40008001107 */
[----:B--2---:R-:W-:Y:S05]  /*50e0*/  @!P0 BRA `(.L_x_109) ;  /* 0x0000003c00c48947 */ /* 0x004fea0003800000 */
.L_x_233:
[----:B------:R-:W-:-:S04]  /*50f0*/  UIADD3 UR9, UPT, UPT, UR22, 0x1, URZ ;  /* 0x0000000116097890 */ /* 0x000fc8000fffe0ff */
[----:B------:R-:W-:-:S04]  /*5100*/  UISETP.NE.AND UP1, UPT, UR9, 0x4, UPT ;  /* 0x000000040900788c */ /* 0x000fc8000bf25270 */
[----:B----4-:R-:W-:Y:S02]  /*5110*/  USEL UR10, URZ, 0x1, UP1 ;  /* 0x00000001ff0a7887 */ /* 0x010fe40008800000 */
[----:B------:R-:W-:-:S04]  /*5120*/  USEL UR9, UR9, URZ, UP1 ;  /* 0x000000ff09097287 */ /* 0x000fc80008800000 */
[----:B------:R-:W-:Y:S01]  /*5130*/  ULEA UR7, UR9, UR5, 0x3 ;  /* 0x0000000509077291 */ /* 0x000fe2000f8e18ff */
[----:B------:R-:W-:-:S04]  /*5140*/  LOP3.LUT R2, R9, UR10, RZ, 0x3c, !PT ;  /* 0x0000000a09027c12 */ /* 0x000fc8000f8e3cff */
[----:B-1----:R-:W-:-:S04]  /*5150*/  SHF.L.U32 R3, R2, 0x1f, RZ ;  /* 0x0000001f02037819 */ /* 0x002fc800000006ff */
[----:B------:R-:W1:Y:S02]  /*5160*/  SYNCS.PHASECHK.TRANS64.TRYWAIT P0, [UR7], R3 ;  /* 0x00000003ff0075a7 */ /* 0x000e640008001107 */
[----:B-1----:R-:W-:Y:S05]  /*5170*/  @!P0 BRA `(.L_x_110) ;  /* 0x0000003c00b88947 */ /* 0x002fea0003800000 */
.L_x_235:
        /* <DEDUP_REMOVED lines=9> */
.L_x_237:
[----:B------:R-:W-:-:S04]  /*5210*/  UIADD3 UR9, UPT, UPT, UR9, 0x1, URZ ;  /* 0x0000000109097890 */ /* 0x000fc8000fffe0ff */
[----:B------:R-:W-:-:S04]  /*5220*/  UISETP.NE.AND UP1, UPT, UR9, 0x4, UPT ;  /* 0x000000040900788c */ /* 0x000fc8000bf25270 */
[----:B------:R-:W-:Y:S02]  /*5230*/  USEL UR7, URZ, 0x1, UP1 ;  /* 0x00000001ff077887 */ /* 0x000fe40008800000 */
[----:B------:R-:W-:-:S04]  /*5240*/  USEL UR9, UR9, URZ, UP1 ;  /* 0x000000ff09097287 */ /* 0x000fc80008800000 */
[----:B------:R-:W-:Y:S01]  /*5250*/  ULEA UR9, UR9, UR5, 0x3 ;  /* 0x0000000509097291 */ /* 0x000fe2000f8e18ff */
[----:B-1----:R-:W-:-:S04]  /*5260*/  LOP3.LUT R3, R2, UR7, RZ, 0x3c, !PT ;  /* 0x0000000702037c12 */ /* 0x002fc8000f8e3cff */
[----:B------:R-:W-:Y:S01]  /*5270*/  SHF.L.U32 R3, R3, 0x1f, RZ ;  /* 0x0000001f03037819 */ /* 0x000fe200000006ff */
[----:B------:R-:W-:-:S04]  /*5280*/  IMAD.U32 R0, RZ, RZ, UR9 ;  /* 0x00000009ff007e24 */ /* 0x000fc8000f8e00ff */
[----:B------:R1:W2:Y:S03]  /*5290*/  SYNCS.PHASECHK.TRANS64.TRYWAIT P0, [R0+URZ], R3 ;  /* 0x00000003000075a7 */ /* 0x0002a600080011ff */
[----:B--2---:R-:W-:Y:S05]  /*52a0*/  @!P0 NANOSLEEP.SYNCS 0x989680 ;  /* 0x009896800000895d */ /* 0x004fea0003900000 */
[----:B------:R-:W2:Y:S02]  /*52b0*/  @!P0 SYNCS.PHASECHK.TRANS64 P0, [R0+URZ], R3 ;  /* 0x00000003000085a7 */ /* 0x000ea400080010ff */
[----:B--2---:R-:W-:Y:S05]  /*52c0*/  @P0 BRA `(.L_x_112) ;  /* 0x0000000000200947 */ /* 0x004fea0003800000 */
.L_x_113:
[----:B--2---:R2:W4:Y:S02]  /*52d0*/  SYNCS.PHASECHK.TRANS64.TRYWAIT P0, [R0+URZ], R3 ;  /* 0x00000003000075a7 */ /* 0x00452400080011ff */
[----:B----4-:R-:W-:Y:S05]  /*52e0*/  @!P0 NANOSLEEP.SYNCS 0x989680 ;  /* 0x009896800000895d */ /* 0x010fea0003900000 */
[----:B------:R-:W4:Y:S02]  /*52f0*/  @!P0 SYNCS.PHASECHK.TRANS64 P0, [R0+URZ], R3 ;  /* 0x00000003000085a7 */ /* 0x000f2400080010ff */
[----:B----4-:R-:W-:Y:S05]  /*5300*/  @!P0 BRA `(.L_x_113) ;  /* 0xfffffffc00f08947 */ /* 0x010fea000383ffff */
[----:B------:R-:W-:Y:S05]  /*5310*/  BRA `(.L_x_112) ;  /* 0x00000000000c7947 */ /* 0x000fea0003800000 */
.L_x_108:
[----:B------:R-:W-:-:S04]  /*5320*/  UIADD3 UR5, UPT, UPT, UR8, 0x2e0, URZ ;  /* 0x000002e008057890 */ /* 0x000fc8000fffe0ff */
[----:B------:R-:W-:-:S09]  /*5330*/  UPRMT UR5, UR4, 0x654, UR5 ;  /* 0x0000065404057896 */ /* 0x000fd20008000005 */
[----:B------:R-:W-:Y:S03]  /*5340*/  SYNCS.ARRIVE.TRANS64.RED.A1T0 RZ, [UR5], RZ ;  /* 0x000000ffffff79a7 */ /* 0x000fe60008100405 */
.L_x_112:
[----:B-12---:R-:W-:Y:S01]  /*5350*/  SHF.L.U32 R3, RZ, 0x1f, RZ ;  /* 0x0000001fff037819 */ /* 0x006fe200000006ff */
[----:B------:R-:W-:Y:S01]  /*5360*/  UIADD3 UR5, UPT, UPT, UR8, 0x2e0, URZ ;  /* 0x000002e008057890 */ /* 0x000fe2000fffe0ff */
[----:B------:R-:W-:Y:S02]  /*5370*/  PLOP3.LUT P0, PT, PT, PT, UP0, 0x80, 0x8 ;  /* 0x000000000008781c */ /* 0x000fe40003f0f008 */
[----:B------:R-:W1:Y:S02]  /*5380*/  SYNCS.PHASECHK.TRANS64.TRYWAIT P1, [UR8+0x2e0], R3 ;  /* 0x0002e003ff0075a7 */ /* 0x000e640008021108 */
[----:B-1----:R-:W-:Y:S09]  /*5390*/  @!P1 BRA `(.L_x_114) ;  /* 0x0000003c00609947 */ /* 0x002ff20003800000 */
.L_x_239:
[----:B------:R-:W-:Y:S01]  /*53a0*/  @!UP0 UPRMT UR5, UR4, 0x654, UR5 ;  /* 0x0000065404058896 */ /* 0x000fe20008000005 */
[----:B------:R-:W-:Y:S02]  /*53b0*/  UMOV UR8, 0xffff ;  /* 0x0000ffff00087882 */ /* 0x000fe40000000000 */
[----:B------:R-:W-:-:S06]  /*53c0*/  UMOV UR4, 0x1 ;  /* 0x0000000100047882 */ /* 0x000fcc0000000000 */
[----:B------:R-:W-:Y:S01]  /*53d0*/  @!P0 SYNCS.ARRIVE.TRANS64.RED.A1T0 RZ, [UR5], RZ ;  /* 0x000000ffffff89a7 */ /* 0x000fe20008100405 */
[----:B------:R-:W-:Y:S01]  /*53e0*/  NOP ;  /* 0x0000000000007918 */ /* 0x000fe20000000000 */
[----:B-1----:R-:W1:Y:S01]  /*53f0*/  LDS R0, [UR6+0x14] ;  /* 0x00001406ff007984 */ /* 0x002e620008000800 */
[----:B------:R-:W-:-:S04]  /*5400*/  ULOP3.LUT UR5, UR24, 0xffff, URZ, 0xc0, !UPT ;  /* 0x0000ffff18057892 */ /* 0x000fc8000f8ec0ff */
[----:B------:R-:W-:-:S04]  /*5410*/  USHF.R.U32.HI UR5, URZ, 0x5, UR5 ;  /* 0x00000005ff057899 */ /* 0x000fc80008011605 */
[----:B------:R-:W-:Y:S02]  /*5420*/  USHF.L.U32 UR8, UR8, UR5, URZ ;  /* 0x0000000508087299 */ /* 0x000fe400080006ff */
[----:B------:R-:W-:-:S04]  /*5430*/  USHF.L.U32 UR4, UR4, UR5, URZ ;  /* 0x0000000504047299 */ /* 0x000fc800080006ff */
[----:B-1----:R-:W-:-:S04]  /*5440*/  LOP3.LUT R0, R0, UR8, RZ, 0xc0, !PT ;  /* 0x0000000800007c12 */ /* 0x002fc8000f8ec0ff */
[----:B------:R-:W-:-:S13]  /*5450*/  ISETP.NE.AND P0, PT, R0, UR8, PT ;  /* 0x0000000800007c0c */ /* 0x000fda000bf05270 */
[----:B------:R-:W-:Y:S05]  /*5460*/  @P0 BRA `(.L_x_115) ;  /* 0x0000000000580947 */ /* 0x000fea0003800000 */
[----:B------:R-:W1:Y:S02]  /*5470*/  LDS R0, [UR6+0x18] ;  /* 0x00001806ff007984 */ /* 0x000e640008000800 */
[----:B-1----:R-:W-:-:S04]  /*5480*/  LOP3.LUT R0, R0, UR4, RZ, 0xc0, !PT ;  /* 0x0000000400007c12 */ /* 0x002fc8000f8ec0ff */
[----:B------:R-:W-:-:S13]  /*5490*/  ISETP.NE.AND P0, PT, R0, UR4, PT ;  /* 0x0000000400007c0c */ /* 0x000fda000bf05270 */
[----:B------:R-:W-:Y:S05]  /*54a0*/  @P0 BRA `(.L_x_116) ;  /* 0x00000000003c0947 */ /* 0x000fea0003800000 */
[----:B------:R-:W1:Y:S01]  /*54b0*/  S2R R2, SR_LANEID ;  /* 0x0000000000027919 */ /* 0x000e620000000000 */
[----:B------:R-:W-:Y:S01]  /*54c0*/  ULOP3.LUT UR8, URZ, UR8, URZ, 0x33, !UPT ;  /* 0x00000008ff087292 */ /* 0x000fe2000f8e33ff */
[----:B------:R-:W-:Y:S01]  /*54d0*/  LOP3.LUT R4, RZ, UR4, RZ, 0x33, !PT ;  /* 0x00000004ff047c12 */ /* 0x000fe2000f8e33ff */
[----:B------:R-:W-:Y:S02]  /*54e0*/  VOTEU.ANY UR7, UPT, PT ;  /* 0x0000000000077886 */ /* 0x000fe400038e0100 */
[----:B------:R-:W-:Y:S01]  /*54f0*/  UFLO.U32 UR7, UR7 ;  /* 0x00000007000772bd */ /* 0x000fe200080e0000 */
[----:B------:R-:W2:Y:S01]  /*5500*/  REDUX UR4, R4 ;  /* 0x00000000040473c4 */ /* 0x000ea20000000000 */
[----:B------:R-:W-:-:S06]  /*5510*/  IMAD.U32 R0, RZ, RZ, UR8 ;  /* 0x00000008ff007e24 */ /* 0x000fcc000f8e00ff */
[----:B------:R1:W-:Y:S01]  /*5520*/  UTCATOMSWS.AND URZ, UR8 ;  /* 0x0000000800ff79e3 */ /* 0x0003e20008000000 */
[----:B------:R-:W3:Y:S01]  /*5530*/  REDUX UR5, R0 ;  /* 0x00000000000573c4 */ /* 0x000ee20000000000 */
[----:B-1----:R-:W-:Y:S01]  /*5540*/  ISETP.EQ.U32.AND P0, PT, R2, UR7, PT ;  /* 0x0000000702007c0c */ /* 0x002fe2000bf02070 */
[----:B--2---:R-:W-:Y:S01]  /*5550*/  IMAD.U32 R2, RZ, RZ, UR4 ;  /* 0x00000004ff027e24 */ /* 0x004fe2000f8e00ff */
[----:B---3--:R-:W-:-:S11]  /*5560*/  MOV R3, UR5 ;  /* 0x0000000500037c02 */ /* 0x008fd60008000f00 */
[----:B------:R1:W-:Y:S04]  /*5570*/  @P0 ATOMS.AND RZ, [UR6+0x14], R3 ;  /* 0x00001403ffff098c */ /* 0x0003e8000a800006 */
[----:B------:R1:W-:Y:S01]  /*5580*/  @P0 ATOMS.AND RZ, [UR6+0x18], R2 ;  /* 0x00001802ffff098c */ /* 0x0003e2000a800006 */
[----:B------:R-:W-:Y:S05]  /*5590*/  BRA `(.L_x_117) ;  /* 0x0000000000147947 */ /* 0x000fea0003800000 */
.L_x_116:
[----:B------:R-:W-:Y:S02]  /*55a0*/  MOV R2, 0x55c0 ;  /* 0x000055c000027802 */ /* 0x000fe40000000f00 */
[----:B---345:R-:W-:Y:S05]  /*55b0*/  CALL.REL.NOINC `($__internal_0_$__cuda_sm10x_tcgen05_guardrail_trap_col_being_dealloced_not_returned_by_alloc) ;  /* 0x0000003c00747944 */ /* 0x038fea0003c00000 */
[----:B------:R-:W-:Y:S05]  /*55c0*/  BRA `(.L_x_117) ;  /* 0x0000000000087947 */ /* 0x000fea0003800000 */
.L_x_115:
[----:B------:R-:W-:Y:S02]  /*55d0*/  MOV R2, 0x55f0 ;  /* 0x000055f000027802 */ /* 0x000fe40000000f00 */
[----:B---345:R-:W-:Y:S05]  /*55e0*/  CALL.REL.NOINC `($__internal_2_$__cuda_sm10x_tcgen05_guardrail_trap_unallocated_columns_being_dealloced) ;  /* 0x0000003c00807944 */ /* 0x038fea0003c00000 */
.L_x_117:
[----:B------:R-:W-:Y:S01]  /*55f0*/  NOP ;  /* 0x0000000000007918 */ /* 0x000fe20000000000 */
[----:B----4-:R-:W-:Y:S05]  /*5600*/  EXIT ;  /* 0x000000000000794d */ /* 0x010fea0003800000 */
.L_x_88:
[----:B------:R-:W-:-:S09]  /*5610*/  UISETP.NE.OR UP5, UPT, UR10, 0x3, !UP5 ;  /* 0x000000030a00788c */ /* 0x000fd2000efa5670 */
[----:B------:R-:W-:Y:S05]  /*5620*/  BRA.U UP5, `(.L_x_118) ;  /* 0x0000000905c87547 */ /* 0x000fea000b800000 */
[----:B------:R-:W1:Y:S01]  /*5630*/  LDC R0, c[0x0][0xb30] ;  /* 0x0002cc00ff007b82 */ /* 0x000e620000000800 */
[----:B------:R-:W2:Y:S01]  /*5640*/  LDCU.64 UR8, c[0x0][0x888] ;  /* 0x00011100ff0877ac */ /* 0x000ea20008000a00 */
[----:B------:R-:W-:Y:S01]  /*5650*/  IMAD.MOV.U32 R30, RZ, RZ, 0x1 ;  /* 0x00000001ff1e7424 */ /* 0x000fe200078e00ff */
[----:B------:R-:W-:Y:S01]  /*5660*/  CS2R R28, SRZ ;  /* 0x00000000001c7805 */ /* 0x000fe2000001ff00 */
[----:B------:R-:W-:Y:S01]  /*5670*/  IMAD.MOV.U32 R25, RZ, RZ, 0x1000 ;  /* 0x00001000ff197424 */ /* 0x000fe200078e00ff */
[----:B------:R-:W3:Y:S03]  /*5680*/  LDCU.64 UR4, c[0x0][0x890] ;  /* 0x00011200ff0477ac */ /* 0x000ee60008000a00 */
[----:B------:R-:W4:Y:S01]  /*5690*/  LDC R19, c[0x0][0x370] ;  /* 0x0000dc00ff137b82 */ /* 0x000f220000000800 */
[----:B------:R-:W-:Y:S01]  /*56a0*/  UMOV UR6, 0x400 ;  /* 0x0000040000067882 */ /* 0x000fe20000000000 */
[----:B------:R-:W-:-:S02]  /*56b0*/  UPLOP3.LUT UP1, UPT, UPT, UPT, UPT, 0x40, 0x4 ;  /* 0x000000000004789c */ /* 0x000fc40003f2e870 */
[----:B------:R-:W-:-:S04]  /*56c0*/  ULEA UR6, UR37, UR6, 0x18 ;  /* 0x0000000625067291 */ /* 0x000fc8000f8ec0ff */
[----:B------:R-:W4:Y:S01]  /*56d0*/  LDC R2, c[0x0][0xb0c] ;  /* 0x0002c300ff027b82 */ /* 0x000f220000000800 */
[----:B--2---:R-:W-:Y:S02]  /*56e0*/  UISETP.NE.U32.AND UP2, UPT, UR8, URZ, UPT ;  /* 0x000000ff0800728c */ /* 0x004fe4000bf45070 */
[----:B------:R-:W-:Y:S02]  /*56f0*/  UIADD3 UR8, UPT, UPT, UR6, 0x240, URZ ;  /* 0x0000024006087890 */ /* 0x000fe4000fffe0ff */
[----:B---3--:R-:W-:-:S03]  /*5700*/  UISETP.NE.U32.AND UP3, UPT, UR4, URZ, UPT ;  /* 0x000000ff0400728c */ /* 0x008fc6000bf65070 */
[----:B------:R-:W2:Y:S01]  /*5710*/  LDC R18, c[0x0][0xb20] ;  /* 0x0002c800ff127b82 */ /* 0x000ea20000000800 */
[----:B-1----:R-:W-:Y:S01]  /*5720*/  ISETP.NE.AND P1, PT, R0, 0x1, PT ;  /* 0x000000010000780c */ /* 0x002fe20003f25270 */
[----:B------:R-:W-:Y:S02]  /*5730*/  UISETP.NE.AND.EX UP2, UPT, UR9, URZ, UPT, UP2 ;  /* 0x000000ff0900728c */ /* 0x000fe4000bf45320 */
[----:B------:R-:W-:Y:S02]  /*5740*/  UPRMT UR37, UR37, 0x654, UR8 ;  /* 0x0000065425257896 */ /* 0x000fe40008000008 */
[----:B------:R-:W-:Y:S02]  /*5750*/  UISETP.NE.AND.EX UP3, UPT, UR5, URZ, UPT, UP3 ;  /* 0x000000ff0500728c */ /* 0x000fe4000bf65330 */
[----:B------:R-:W1:Y:S08]  /*5760*/  LDC.64 R32, c[0x0][0x348] ;  /* 0x0000d200ff207b82 */ /* 0x000e700000000a00 */
[----:B------:R-:W3:Y:S08]  /*5770*/  LDC.64 R16, c[0x0][0xb10] ;  /* 0x0002c400ff107b82 */ /* 0x000ef00000000a00 */
[----:B------:R-:W1:Y:S08]  /*5780*/  LDC.64 R6, c[0x0][0xb18] ;  /* 0x0002c600ff067b82 */ /* 0x000e700000000a00 */
[----:B------:R-:W1:Y:S08]  /*5790*/  LDC.64 R4, c[0x0][0xb28] ;  /* 0x0002ca00ff047b82 */ /* 0x000e700000000a00 */
[----:B--2-4-:R-:W1:Y:S02]  /*57a0*/  LDC R24, c[0x0][0x374] ;  /* 0x0000dd00ff187b82 */ /* 0x014e640000000800 */
.L_x_126:
[C---:B------:R-:W-:Y:S02]  /*57b0*/  LEA R0, R29.reuse, UR6, 0x3 ;  /* 0x000000061d007c11 */ /* 0x040fe4000f8e18ff */
[----:B------:R-:W-:Y:S02]  /*57c0*/  SHF.L.U32 R3, R28, 0x1f, RZ ;  /* 0x0000001f1c037819 */ /* 0x000fe400000006ff */
[----:B------:R-:W-:Y:S02]  /*57d0*/  LEA R20, R29, UR6, 0x4 ;  /* 0x000000061d147c11 */ /* 0x000fe4000f8e20ff */
[----:B--2---:R-:W2:Y:S02]  /*57e0*/  SYNCS.PHASECHK.TRANS64.TRYWAIT P0, [R0+URZ+0x260], R3 ;  /* 0x00026003000075a7 */ /* 0x004ea400080011ff */
[----:B--2---:R-:W-:Y:S05]  /*57f0*/  @!P0 BRA `(.L_x_119) ;  /* 0x0000003800608947 */ /* 0x004fea0003800000 */
.L_x_240:
[----:B------:R-:W-:Y:S01]  /*5800*/  ISETP.GE.AND P0, PT, R40, 0x1, PT ;  /* 0x000000012800780c */ /* 0x000fe20003f06270 */
[----:B------:R-:W4:Y:S01]  /*5810*/  LDS.128 R20, [R20+0x2f0] ;  /* 0x0002f00014147984 */ /* 0x000f220000000c00 */
[----:B------:R-:W-:Y:S01]  /*5820*/  ISETP.NE.U32.AND P4, PT, RZ, UR4, PT ;  /* 0x00000004ff007c0c */ /* 0x000fe2000bf85070 */
[----:B--2---:R-:W-:Y:S01]  /*5830*/  VIADD R0, R0, 0x270 ;  /* 0x0000027000007836 */ /* 0x004fe20000000000 */
[----:B------:R-:W-:Y:S02]  /*5840*/  SHF.L.U32 R26, R30, 0x1f, RZ ;  /* 0x0000001f1e1a7819 */ /* 0x000fe400000006ff */
[----:B------:R-:W-:Y:S02]  /*5850*/  ISETP.NE.AND.EX P4, PT, RZ, UR5, PT, P4 ;  /* 0x00000005ff007c0c */ /* 0x000fe4000bf85340 */
[----:B------:R-:W-:Y:S01]  /*5860*/  PRMT R0, RZ, 0x654, R0 ;  /* 0x00000654ff007816 */ /* 0x000fe20000000000 */
[----:B------:R-:W-:Y:S01]  /*5870*/  @!PT LDS RZ, [RZ] ;  /* 0x00000000fffff984 */ /* 0x000fe20000000800 */
[----:B------:R-:W-:Y:S01]  /*5880*/  @!PT LDS RZ, [RZ] ;  /* 0x00000000fffff984 */ /* 0x000fe20000000800 */
[----:B------:R-:W-:Y:S01]  /*5890*/  @!PT LDS RZ, [RZ] ;  /* 0x00000000fffff984 */ /* 0x000fe20000000800 */
[----:B------:R-:W-:Y:S01]  /*58a0*/  @!PT LDS RZ, [RZ] ;  /* 0x00000000fffff984 */ /* 0x000fe20000000800 */
[----:B------:R2:W-:Y:S06]  /*58b0*/  MEMBAR.ALL.CTA ;  /* 0x0000000000007992 */ /* 0x0005ec0000008000 */
[----:B--2---:R-:W2:Y:S02]  /*58c0*/  FENCE.VIEW.ASYNC.S ;  /* 0x00000000000073c6 */ /* 0x004ea40000000000 */
[----:B--2---:R2:W-:Y:S01]  /*58d0*/  SYNCS.ARRIVE.TRANS64.RED.A1T0 RZ, [R0+URZ], RZ ;  /* 0x000000ff00ff79a7 */ /* 0x0045e200081004ff */
[----:B----4-:R-:W-:Y:S11]  /*58e0*/  LOP3.LUT P3, RZ, R22, 0x1, RZ, 0xc0, !PT ;  /* 0x0000000116ff7812 */ /* 0x010ff6000786c0ff */
[----:B------:R-:W-:Y:S02]  /*58f0*/  @!UPT UIADD3 URZ, UPT, UPT, URZ, URZ, URZ ;  /* 0x000000fffffff290 */ /* 0x000fe4000fffe0ff */
[----:B------:R-:W-:Y:S02]  /*5900*/  @P3 MOV R13, R20 ;  /* 0x00000014000d3202 */ /* 0x000fe40000000f00 */
[----:B------:R-:W-:Y:S01]  /*5910*/  @P3 LOP3.LUT R8, R21, 0xffff, RZ, 0xc0, !PT ;  /* 0x0000ffff15083812 */ /* 0x000fe200078ec0ff */
[----:B--2---:R-:W-:Y:S06]  /*5920*/  @!P0 BRA `(.L_x_120) ;  /* 0x0000000000a48947 */ /* 0x004fec0003800000 */
[----:B-1----:R-:W-:Y:S01]  /*5930*/  IMAD.HI.U32 R31, R24, R7, RZ ;  /* 0x00000007181f7227 */ /* 0x002fe200078e00ff */
[----:B------:R-:W-:Y:S02]  /*5940*/  ISETP.NE.AND P0, PT, R6, 0x1, PT ;  /* 0x000000010600780c */ /* 0x000fe40003f05270 */
[----:B------:R-:W-:Y:S01]  /*5950*/  ISETP.NE.AND P2, PT, R40, 0x1, PT ;  /* 0x000000012800780c */ /* 0x000fe20003f45270 */
[----:B---3--:R-:W-:Y:S01]  /*5960*/  IMAD.HI.U32 R34, R19, R16, RZ ;  /* 0x0000001013227227 */ /* 0x008fe200078e00ff */
[----:B------:R-:W-:Y:S02]  /*5970*/  SHF.R.U32.HI R31, RZ, R18, R31 ;  /* 0x00000012ff1f7219 */ /* 0x000fe4000001161f */
[----:B------:R-:W-:Y:S01]  /*5980*/  ISETP.NE.AND P5, PT, R2, 0x1, PT ;  /* 0x000000010200780c */ /* 0x000fe20003fa5270 */
[----:B------:R-:W-:Y:S01]  /*5990*/  IMAD.HI.U32 R36, R13, R16, RZ ;  /* 0x000000100d247227 */ /* 0x000fe200078e00ff */
[----:B------:R-:W-:Y:S02]  /*59a0*/  SHF.R.U32.HI R34, RZ, R17, R34 ;  /* 0x00000011ff227219 */ /* 0x000fe40000011622 */
[----:B------:R-:W-:Y:S01]  /*59b0*/  SEL R3, R24, R31, !P0 ;  /* 0x0000001f18037207 */ /* 0x000fe20004000000 */
[C---:B------:R-:W-:Y:S01]  /*59c0*/  IMAD.HI.U32 R31, R8.reuse, R7, RZ ;  /* 0x00000007081f7227 */ /* 0x040fe200078e00ff */
[----:B------:R-:W-:Y:S02]  /*59d0*/  SEL R11, R19, R34, !P5 ;  /* 0x00000022130b7207 */ /* 0x000fe40006800000 */
[----:B------:R-:W-:Y:S01]  /*59e0*/  SHF.R.U32.HI R36, RZ, R17, R36 ;  /* 0x00000011ff247219 */ /* 0x000fe20000011624 */
[----:B------:R-:W-:Y:S01]  /*59f0*/  IMAD.HI.U32 R38, R3, R4, RZ ;  /* 0x0000000403267227 */ /* 0x000fe200078e00ff */
[----:B------:R-:W-:Y:S03]  /*5a00*/  SHF.R.U32.HI R31, RZ, R18, R31 ;  /* 0x00000012ff1f7219 */ /* 0x000fe6000001161f */
[----:B------:R-:W-:Y:S01]  /*5a10*/  IMAD.HI.U32 R34, R11, R4, RZ ;  /* 0x000000040b227227 */ /* 0x000fe200078e00ff */
[----:B------:R-:W-:Y:S02]  /*5a20*/  @P2 SHF.R.U32.HI R3, RZ, R5, R38 ;  /* 0x00000005ff032219 */ /* 0x000fe40000011626 */
[----:B------:R-:W-:Y:S02]  /*5a30*/  SEL R9, R8, R31, !P0 ;  /* 0x0000001f08097207 */ /* 0x000fe40004000000 */
[----:B------:R-:W-:Y:S01]  /*5a40*/  @P2 SHF.R.U32.HI R11, RZ, R5, R34 ;  /* 0x00000005ff0b2219 */ /* 0x000fe20000011622 */
[C---:B------:R-:W-:Y:S01]  /*5a50*/  IMAD R10, R40.reuse, R3, RZ ;  /* 0x00000003280a7224 */ /* 0x040fe200078e02ff */
[----:B------:R-:W-:Y:S01]  /*5a60*/  SEL R3, R13, R36, !P5 ;  /* 0x000000240d037207 */ /* 0x000fe20006800000 */
[C---:B------:R-:W-:Y:S03]  /*5a70*/  IMAD.HI.U32 R14, R9.reuse, R4, RZ ;  /* 0x00000004090e7227 */ /* 0x040fe600078e00ff */
[----:B------:R-:W-:Y:S01]  /*5a80*/  ISETP.GE.AND P0, PT, R9, R10, PT ;  /* 0x0000000a0900720c */ /* 0x000fe20003f06270 */
[C---:B------:R-:W-:Y:S01]  /*5a90*/  IMAD R12, R40.reuse, R11, RZ ;  /* 0x0000000b280c7224 */ /* 0x040fe200078e02ff */
[-C--:B------:R-:W-:Y:S04]  /*5aa0*/  SHF.R.U32.HI R14, RZ, R5.reuse, R14 ;  /* 0x00000005ff0e7219 */ /* 0x080fe8000001160e */
[----:B------:R-:W-:Y:S02]  /*5ab0*/  ISETP.GE.OR P0, PT, R3, R12, P0 ;  /* 0x0000000c0300720c */ /* 0x000fe40000706670 */
[----:B------:R-:W-:Y:S05]  /*5ac0*/  SEL R15, R9, R14, !P2 ;  /* 0x0000000e090f7207 */ /* 0x000fea0005000000 */
[----:B------:R-:W-:Y:S04]  /*5ad0*/  IMAD.MOV R14, RZ, RZ, -R15 ;  /* 0x000000ffff0e7224 */ /* 0x000fe800078e0a0f */
[----:B------:R-:W-:Y:S02]  /*5ae0*/  IMAD R14, R40, R14, R9 ;  /* 0x0000000e280e7224 */ /* 0x000fe400078e0209 */
[C---:B------:R-:W-:Y:S05]  /*5af0*/  @!P0 IMAD.HI.U32 R10, R3.reuse, R4, RZ ;  /* 0x00000004030a8227 */ /* 0x040fea00078e00ff */
[----:B------:R-:W-:Y:S04]  /*5b00*/  @!P0 SHF.R.U32.HI R10, RZ, R5, R10 ;  /* 0x00000005ff0a8219 */ /* 0x000fe8000001160a */
[----:B------:R-:W-:Y:S01]  /*5b10*/  @!P0 SEL R0, R3, R10, !P2 ;  /* 0x0000000a03008207 */ /* 0x000fe20005000000 */
[----:B------:R-:W-:Y:S03]  /*5b20*/  IMAD.MOV R10, RZ, RZ, -R3 ;  /* 0x000000ffff0a7224 */ /* 0x000fe600078e0a03 */
[----:B------:R-:W-:Y:S01]  /*5b30*/  @!P0 IADD3 R15, PT, PT, R15, -R0, RZ ;  /* 0x800000000f0f8210 */ /* 0x000fe20007ffe0ff */
[----:B------:R-:W-:Y:S01]  /*5b40*/  @!P0 IMAD R0, R11, R14, R0 ;  /* 0x0000000e0b008224 */ /* 0x000fe200078e0200 */
[----:B------:R-:W-:Y:S01]  /*5b50*/  IADD3 R11, PT, PT, -R9, RZ, RZ ;  /* 0x000000ff090b7210 */ /* 0x000fe20007ffe1ff */
[----:B------:R-:W-:Y:S02]  /*5b60*/  IMAD R13, R2, R10, R13 ;  /* 0x0000000a020d7224 */ /* 0x000fe400078e020d */
[----:B------:R-:W-:Y:S02]  /*5b70*/  @!P0 IMAD R9, R15, R40, R3 ;  /* 0x000000280f098224 */ /* 0x000fe400078e0203 */
[----:B------:R-:W-:Y:S02]  /*5b80*/  @!P0 IMAD.MOV.U32 R3, RZ, RZ, R0 ;  /* 0x000000ffff038224 */ /* 0x000fe400078e0000 */
[----:B------:R-:W-:Y:S02]  /*5b90*/  IMAD R8, R6, R11, R8 ;  /* 0x0000000b06087224 */ /* 0x000fe400078e0208 */
[----:B------:R-:W-:Y:S02]  /*5ba0*/  IMAD R13, R3, R2, R13 ;  /* 0x00000002030d7224 */ /* 0x000fe400078e020d */
[----:B------:R-:W-:Y:S02]  /*5bb0*/  IMAD R8, R9, R6, R8 ;  /* 0x0000000609087224 */ /* 0x000fe400078e0208 */
.L_x_120:
[----:B------:R-:W-:Y:S05]  /*5bc0*/  BRA.U UP1, `(.L_x_121) ;  /* 0x0000000101107547 */ /* 0x000fea000b800000 */
[----:B------:R-:W-:Y:S04]  /*5bd0*/  MOV R0, UR7 ;  /* 0x0000000700007c02 */ /* 0x000fe80008000f00 */
[----:B------:R-:W-:Y:S04]  /*5be0*/  SHF.L.U32 R3, R0, 0x1f, RZ ;  /* 0x0000001f00037819 */ /* 0x000fe800000006ff */
[----:B------:R-:W2:Y:S02]  /*5bf0*/  SYNCS.PHASECHK.TRANS64.TRYWAIT P0, [UR6+0x258], R3 ;  /* 0x00025803ff0075a7 */ /* 0x000ea40008001106 */
[----:B--2---:R-:W-:Y:S05]  /*5c00*/  @!P0 BRA `(.L_x_122) ;  /* 0x0000003400708947 */ /* 0x004fea0003800000 */
.L_x_121:
[----:B------:R-:W-:Y:S05]  /*5c10*/  BRA.U !UP3, `(.L_x_123) ;  /* 0x000000010b347547 */ /* 0x000fea000b800000 */
[----:B------:R-:W-:Y:S01]  /*5c20*/  UPLOP3.LUT UP0, UPT, UPT, UPT, UP2, 0x80, 0x8 ;  /* 0x000000000008789c */ /* 0x000fe20003f0f020 */
[----:B--2---:R-:W-:Y:S02]  /*5c30*/  HFMA2 R0, -RZ, RZ, 0, 5.9604644775390625e-08 ;  /* 0x00000001ff007431 */ /* 0x004fe400000001ff */
[----:B------:R-:W-:Y:S03]  /*5c40*/  IMAD.MOV.U32 R95, RZ, RZ, 0x1 ;  /* 0x00000001ff5f7424 */ /* 0x000fe600078e00ff */
[----:B------:R-:W-:Y:S05]  /*5c50*/  PLOP3.LUT P0, PT, PT, PT, UP0, 0x80, 0x8 ;  /* 0x000000000008781c */ /* 0x000fea0003f0f008 */
[----:B------:R-:W2:Y:S01]  /*5c60*/  @UP0 LDCU.64 UR10, c[0x0][0x888] ;  /* 0x00011100ff0a07ac */ /* 0x000ea20008000a00 */
[----:B------:R-:W-:Y:S07]  /*5c70*/  @UP0 UIMAD UR8, UR36, UR4, URZ ;  /* 0x00000004240802a4 */ /* 0x000fee000f8e02ff */
[----:B------:R-:W-:Y:S01]  /*5c80*/  @!P0 PRMT R95, R0, 0x7610, R95 ;  /* 0x00007610005f8816 */ /* 0x000fe2000000005f */
[----:B--2---:R-:W-:Y:S03]  /*5c90*/  @UP0 UIMAD.WIDE UR10, UR8, 0x4, UR10 ;  /* 0x00000004080a08a5 */ /* 0x004fe6000f8e020a */
[----:B------:R-:W2:Y:S03]  /*5ca0*/  @!UP0 LDCU UR8, c[0x0][0x880] ;  /* 0x00011000ff0887ac */ /* 0x000ea60008000800 */
[----:B------:R-:W-:Y:S01]  /*5cb0*/  IMAD.U32 R10, RZ, RZ, UR10 ;  /* 0x0000000aff0a7e24 */ /* 0x000fe2000f8e00ff */
[----:B------:R-:W-:Y:S05]  /*5cc0*/  MOV R11, UR11 ;  /* 0x0000000b000b7c02 */ /* 0x000fea0008000f00 */
[----:B-----5:R4:W5:Y:S02]  /*5cd0*/  @P0 LDG.E R49, desc[UR40][R10.64] ;  /* 0x000000280a310981 */ /* 0x020964000c1e1900 */
[----:B--2-4-:R-:W-:Y:S07]  /*5ce0*/  @!P0 IMAD.U32 R49, RZ, RZ, UR8 ;  /* 0x00000008ff318e24 */ /* 0x014fee000f8e00ff */
.L_x_123:
[----:B-----5:R-:W-:Y:S01]  /*5cf0*/  @!P4 FSETP.EQ.AND P5, PT, R49, RZ, PT ;  /* 0x000000ff3100c20b */ /* 0x020fe20003fa2000 */
[----:B------:R-:W-:Y:S01]  /*5d00*/  @!UPT UIADD3 URZ, UPT, UPT, URZ, URZ, URZ ;  /* 0x000000fffffff290 */ /* 0x000fe2000fffe0ff */
[----:B------:R-:W-:Y:S11]  /*5d10*/  @!P4 BRA `(.L_x_124) ;  /* 0x000000000014c947 */ /* 0x000ff60003800000 */
[----:B------:R-:W-:Y:S02]  /*5d20*/  LOP3.LUT P0, RZ, R95, 0xff, RZ, 0xc0, !PT ;  /* 0x000000ff5fff7812 */ /* 0x000fe4000780c0ff */
[----:B------:R-:W-:Y:S04]  /*5d30*/  PLOP3.LUT P5, PT, PT, PT, UP0, 0x80, 0x8 ;  /* 0x000000000008781c */ /* 0x000fe80003faf008 */
[----:B------:R-:W-:Y:S07]  /*5d40*/  PLOP3.LUT P5, PT, P5, PT, PT, 0x8, 0x80 ;  /* 0x000000000080781c */ /* 0x000fee0002fae170 */
[----:B------:R-:W-:Y:S11]  /*5d50*/  @P0 FSETP.EQ.AND P5, PT, R49, RZ, PT ;  /* 0x000000ff3100020b */ /* 0x000ff60003fa2000 */
[----:B------:R-:W-:Y:S02]  /*5d60*/  @!UPT UIADD3 URZ, UPT, UPT, URZ, URZ, URZ ;  /* 0x000000fffffff290 */ /* 0x000fe4000fffe0ff */
.L_x_124:
[----:B------:R-:W4:Y:S01]  /*5d70*/  SYNCS.PHASECHK.TRANS64.TRYWAIT P4, [UR6+0x248], R26 ;  /* 0x0002481aff0075a7 */ /* 0x000f220008081106 */
[----:B------:R-:W-:Y:S01]  /*5d80*/  @P3 SHF.R.U32.HI R27, RZ, 0x10, R21 ;  /* 0x00000010ff1b3819 */ /* 0x000fe20000011615 */
[----:B------:R-:W-:Y:S01]  /*5d90*/  VIADD R29, R29, 0x1 ;  /* 0x000000011d1d7836 */ /* 0x000fe20000000000 */
[----:B------:R-:W5:Y:S08]  /*5da0*/  LDC.64 R14, c[0x0][0xb10] ;  /* 0x0002c400ff0e7b82 */ /* 0x000f700000000a00 */
[----:B------:R-:W1:Y:S08]  /*5db0*/  LDC.64 R10, c[0x0][0xb18] ;  /* 0x0002c600ff0a7b82 */ /* 0x000e700000000a00 */
[----:B--2---:R-:W2:Y:S08]  /*5dc0*/  @!P1 LDC R0, c[0x0][0xb20] ;  /* 0x0002c800ff009b82 */ /* 0x004eb00000000800 */
[----:B------:R-:W3:Y:S01]  /*5dd0*/  @!P1 LDC R3, c[0x0][0xb0c] ;  /* 0x0002c300ff039b82 */ /* 0x000ee20000000800 */
[----:B-----5:R-:W-:Y:S05]  /*5de0*/  @!P1 IMAD.HI.U32 R14, R13, R14, RZ ;  /* 0x0000000e0d0e9227 */ /* 0x020fea00078e00ff */
[----:B------:R-:W-:Y:S01]  /*5df0*/  @!P1 SHF.R.U32.HI R14, RZ, R15, R14 ;  /* 0x0000000fff0e9219 */ /* 0x000fe2000001160e */
[----:B-1----:R-:W-:Y:S01]  /*5e00*/  @!P1 IMAD.HI.U32 R11, R8, R11, RZ ;  /* 0x0000000b080b9227 */ /* 0x002fe200078e00ff */
[----:B------:R-:W-:Y:S04]  /*5e10*/  @!P1 ISETP.NE.AND P0, PT, R10, 0x1, PT ;  /* 0x000000010a00980c */ /* 0x000fe80003f05270 */
[----:B--2---:R-:W-:Y:S02]  /*5e20*/  @!P1 SHF.R.U32.HI R9, RZ, R0, R11 ;  /* 0x00000000ff099219 */ /* 0x004fe4000001160b */
[----:B---3--:R-:W-:Y:S02]  /*5e30*/  @!P1 ISETP.NE.AND P2, PT, R3, 0x1, PT ;  /* 0x000000010300980c */ /* 0x008fe40003f45270 */
[----:B------:R-:W-:Y:S02]  /*5e40*/  @!P1 SEL R9, R8, R9, !P0 ;  /* 0x0000000908099207 */ /* 0x000fe40004000000 */
[----:B------:R-:W-:Y:S02]  /*5e50*/  ELECT P0, URZ, PT ;  /* 0x0000000000ff782f */ /* 0x000fe40003800000 */
[----:B------:R-:W-:Y:S05]  /*5e60*/  @!P1 SEL R14, R13, R14, !P2 ;  /* 0x0000000e0d0e9207 */ /* 0x000fea0005000000 */
[----:B------:R-:W-:Y:S02]  /*5e70*/  @!P1 IMAD.IADD R0, R9, 0x1, -R14 ;  /* 0x0000000109009824 */ /* 0x000fe400078e0a0e */
[----:B------:R-:W-:Y:S02]  /*5e80*/  @!P1 IMAD.IADD R9, R14, 0x1, -R9 ;  /* 0x000000010e099824 */ /* 0x000fe400078e0a09 */
[----:B------:R-:W-:Y:S02]  /*5e90*/  @!P1 IMAD R13, R0, R3, R13 ;  /* 0x00000003000d9224 */ /* 0x000fe400078e020d */
[----:B------:R-:W-:Y:S01]  /*5ea0*/  @!P1 IMAD R8, R9, R10, R8 ;  /* 0x0000000a09089224 */ /* 0x000fe200078e0208 */
[----:B----4-:R-:W-:Y:S06]  /*5eb0*/  @!P4 BRA `(.L_x_125) ;  /* 0x0000003000dcc947 */ /* 0x010fec0003800000 */
.L_x_243:
[----:B------:R-:W-:Y:S01]  /*5ec0*/  PLOP3.LUT P5, PT, P5, P0, PT, 0xf2, 0x2f ;  /* 0x00000000002f781c */ /* 0x000fe20002fa1e72 */
[----:B------:R-:W-:Y:S01]  /*5ed0*/  UMOV UR14, 0x0 ;  /* 0x00000000000e7882 */ /* 0x000fe20000000000 */
[----:B------:R-:W-:Y:S01]  /*5ee0*/  LOP3.LUT R30, R30, 0x1, RZ, 0x3c, !PT ;  /* 0x000000011e1e7812 */ /* 0x000fe200078e3cff */
[----:B------:R-:W-:Y:S01]  /*5ef0*/  UMOV UR15, 0x10000000 ;  /* 0x10000000000f7882 */ /* 0x000fe20000000000 */
[----:B------:R-:W-:Y:S01]  /*5f00*/  UMOV UR12, UR36 ;  /* 0x00000024000c7c82 */ /* 0x000fe20008000000 */
[----:B------:R-:W-:Y:S08]  /*5f10*/  @P3 R2UR UR36, R27 ;  /* 0x000000001b2432ca */ /* 0x000ff000000e0000 */
[----:B-1----:R-:W-:Y:S01]  /*5f20*/  @!P5 IADD3 R3, P0, PT, R32, 0x580, RZ ;  /* 0x000005802003d810 */ /* 0x002fe20007f1e0ff */
[----:B------:R-:W-:Y:S01]  /*5f30*/  @!P5 IMAD.SHL.U32 R94, R94, 0x40, RZ ;  /* 0x000000405e5ed824 */ /* 0x000fe200078e00ff */
[----:B------:R-:W-:Y:S01]  /*5f40*/  VOTEU.ALL UP1, P5 ;  /* 0x0000000000ff7886 */ /* 0x000fe20002820000 */
[----:B------:R-:W-:Y:S01]  /*5f50*/  @!P5 IMAD.SHL.U32 R93, R93, 0x40, RZ ;  /* 0x000000405d5dd824 */ /* 0x000fe200078e00ff */
[----:B------:R-:W-:Y:S01]  /*5f60*/  @!P5 R2UR UR9, R3 ;  /* 0x000000000309d2ca */ /* 0x000fe200000e0000 */
[----:B------:R-:W-:Y:S01]  /*5f70*/  @!P5 IMAD.X R0, RZ, RZ, R33, P0 ;  /* 0x000000ffff00d224 */ /* 0x000fe200000e0621 */
[----:B------:R-:W-:Y:S01]  /*5f80*/  @!P5 R2UR UR10, R94 ;  /* 0x000000005e0ad2ca */ /* 0x000fe200000e0000 */
[----:B------:R-:W-:Y:S01]  /*5f90*/  IMAD.IADD R94, R8, 0x1, R81 ;  /* 0x00000001085e7824 */ /* 0x000fe200078e0251 */
[----:B------:R-:W-:Y:S01]  /*5fa0*/  @!P5 R2UR UR11, R93 ;  /* 0x000000005d0bd2ca */ /* 0x000fe200000e0000 */
[----:B------:R-:W-:Y:S01]  /*5fb0*/  IMAD.IADD R93, R13, 0x1, R92 ;  /* 0x000000010d5d7824 */ /* 0x000fe200078e025c */
[----:B------:R-:W-:Y:S02]  /*5fc0*/  @!P5 R2UR UR8, R0 ;  /* 0x000000000008d2ca */ /* 0x000fe400000e0000 */
[C---:B------:R-:W-:Y:S04]  /*5fd0*/  ISETP.NE.AND P0, PT, R29.reuse, 0x2, PT ;  /* 0x000000021d00780c */ /* 0x040fe80003f05270 */
[----:B------:R-:W-:Y:S01]  /*5fe0*/  SEL R3, RZ, 0x1, P0 ;  /* 0x00000001ff037807 */ /* 0x000fe20000000000 */
[----:B------:R-:W-:Y:S01]  /*5ff0*/  IMAD.U32 R10, RZ, RZ, UR9 ;  /* 0x00000009ff0a7e24 */ /* 0x000fe2000f8e00ff */
[----:B------:R-:W-:Y:S01]  /*6000*/  @!UP1 UIADD3 UR9, UPT, UPT, UR6, 0x240, URZ ;  /* 0x0000024006099890 */ /* 0x000fe2000fffe0ff */
[----:B------:R-:W-:Y:S02]  /*6010*/  SEL R29, R29, RZ, P0 ;  /* 0x000000ff1d1d7207 */ /* 0x000fe40000000000 */
[----:B------:R-:W-:Y:S02]  /*6020*/  LOP3.LUT R28, R28, R3, RZ, 0x3c, !PT ;  /* 0x000000031c1c7212 */ /* 0x000fe400078e3cff */
[----:B------:R-:W-:Y:S01]  /*6030*/  IMAD.U32 R11, RZ, RZ, UR8 ;  /* 0x00000008ff0b7e24 */ /* 0x000fe2000f8e00ff */
[----:B------:R-:W-:Y:S01]  /*6040*/  @!P5 R2UR UR16, R10 ;  /* 0x000000000a10d2ca */ /* 0x000fe200000e0000 */
[----:B------:R-:W-:Y:S01]  /*6050*/  @!UP1 UIADD3 UR8, UPT, UPT, UR6, 0x400, URZ ;  /* 0x0000040006089890 */ /* 0x000fe2000fffe0ff */
[----:B------:R-:W-:Y:S02]  /*6060*/  VOTEU.ALL UP1, P5 ;  /* 0x0000000000ff7886 */ /* 0x000fe40002820000 */
[----:B------:R-:W-:Y:S11]  /*6070*/  @!P5 R2UR UR17, R11 ;  /* 0x000000000b11d2ca */ /* 0x000ff600000e0000 */
[----:B------:R-:W-:Y:S02]  /*6080*/  @!UPT UIADD3 URZ, UPT, UPT, URZ, URZ, URZ ;  /* 0x000000fffffff290 */ /* 0x000fe4000fffe0ff */
[----:B------:R2:W-:Y:S01]  /*6090*/  @!UP1 UTMALDG.3D [UR8], [UR16], desc[UR14] ;  /* 0x00000e08100095b4 */ /* 0x0005e20008011000 */
[----:B------:R2:W-:Y:S01]  /*60a0*/  @!P5 SYNCS.ARRIVE.TRANS64.RED.A0TR RZ, [UR6+0x240], R25 ;  /* 0x00024019ffffd9a7 */ /* 0x0005e20008300406 */
[----:B------:R-:W-:Y:S01]  /*60b0*/  UPLOP3.LUT UP1, UPT, UPT, UPT, UPT, 0x80, 0x8 ;  /* 0x000000000008789c */ /* 0x000fe20003f2f070 */
[----:B------:R-:W-:Y:S01]  /*60c0*/  SYNCS.ARRIVE.TRANS64.RED.A1T0 RZ, [UR37], RZ ;  /* 0x000000ffffff79a7 */ /* 0x000fe20008100425 */
[----:B------:R-:W-:Y:S09]  /*60d0*/  @P3 BRA `(.L_x_126) ;  /* 0xfffffff400b43947 */ /* 0x000ff2000383ffff */
[----:B------:R-:W-:Y:S07]  /*60e0*/  MOV R0, UR6 ;  /* 0x0000000600007c02 */ /* 0x000fee0008000f00 */
.L_x_127:
[----:B-1----:R-:W-:-:S04]  /*60f0*/  SHF.L.U32 R3, R30, 0x1f, RZ ;  /* 0x0000001f1e037819 */ /* 0x002fc800000006ff */
[----:B------:R1:W3:Y:S03]  /*6100*/  SYNCS.PHASECHK.TRANS64.TRYWAIT P0, [R0+URZ+0x248], R3 ;  /* 0x00024803000075a7 */ /* 0x0002e600080011ff */
[----:B---3--:R-:W-:Y:S05]  /*6110*/  @!P0 NANOSLEEP.SYNCS 0x989680 ;  /* 0x009896800000895d */ /* 0x008fea0003900000 */
[----:B------:R-:W3:Y:S02]  /*6120*/  @!P0 SYNCS.PHASECHK.TRANS64 P0, [R0+URZ+0x248], R3 ;  /* 0x00024803000085a7 */ /* 0x000ee400080010ff */
[----:B--23--:R-:W-:Y:S05]  /*6130*/  @P0 EXIT ;  /* 0x000000000000094d */ /* 0x00cfea0003800000 */
[----:B------:R-:W-:Y:S05]  /*6140*/  BRA `(.L_x_127) ;  /* 0xfffffffc00e87947 */ /* 0x000fea000383ffff */
.L_x_118:
[----:B------:R-:W-:-:S06]  /*6150*/  UISETP.GE.AND UP1, UPT, UR10, 0x4, UPT ;  /* 0x000000040a00788c */ /* 0x000fcc000bf26270 */
[----:B------:R-:W-:-:S13]  /*6160*/  PLOP3.LUT P0, PT, PT, PT, UP1, 0x80, 0x8 ;  /* 0x000000000008781c */ /* 0x000fda0003f0f018 */
[----:B------:R-:W-:Y:S05]  /*6170*/  @!P0 EXIT ;  /* 0x000000000000894d */ /* 0x000fea0003800000 */
[----:B------:R-:W-:Y:S01]  /*6180*/  BAR.SYNC.DEFER_BLOCKING 0x6, 0xa0 ;  /* 0x0182800000007b1d */ /* 0x000fe20000010000 */
[C---:B------:R-:W-:Y:S01]  /*6190*/  IMAD.SHL.U32 R4, R103.reuse, 0x40, RZ ;  /* 0x0000004067047824 */ /* 0x040fe200078e00ff */
[----:B------:R-:W-:Y:S01]  /*61a0*/  SHF.R.U32.HI R3, RZ, 0x1, R103 ;  /* 0x00000001ff037819 */ /* 0x000fe20000011667 */
[----:B------:R-:W-:Y:S01]  /*61b0*/  IMAD.SHL.U32 R105, R106, 0x800, RZ ;  /* 0x000008006a697824 */ /* 0x000fe200078e00ff */
[----:B------:R-:W-:Y:S01]  /*61c0*/  CS2R R108, SRZ ;  /* 0x00000000006c7805 */ /* 0x000fe2000001ff00 */
[C---:B------:R-:W-:Y:S01]  /*61d0*/  IMAD.U32 R47, R103.reuse, 0x10000, RZ ;  /* 0x00010000672f7824 */ /* 0x040fe200078e00ff */
[----:B------:R-:W-:Y:S01]  /*61e0*/  UMOV UR43, 0x400 ;  /* 0x00000400002b7882 */ /* 0x000fe20000000000 */
[C---:B------:R-:W-:Y:S01]  /*61f0*/  LOP3.LUT R2, R4.reuse, 0x180, RZ, 0xc0, !PT ;  /* 0x0000018004027812 */ /* 0x040fe200078ec0ff */
[----:B------:R-:W-:Y:S01]  /*6200*/  ULEA UR43, UR37, UR43, 0x18 ;  /* 0x0000002b252b7291 */ /* 0x000fe2000f8ec0ff */
[----:B------:R-:W1:Y:S01]  /*6210*/  LDC R101, c[0x0][0x370] ;  /* 0x0000dc00ff657b82 */ /* 0x000e620000000800 */
[----:B------:R-:W-:Y:S01]  /*6220*/  LOP3.LUT R4, R4, 0x640, RZ, 0xc0, !PT ;  /* 0x0000064004047812 */ /* 0x000fe200078ec0ff */
[----:B------:R-:W-:Y:S01]  /*6230*/  IMAD.MOV.U32 R44, RZ, RZ, RZ ;  /* 0x000000ffff2c7224 */ /* 0x000fe200078e00ff */
[----:B------:R-:W-:Y:S01]  /*6240*/  LOP3.LUT R3, R2, 0x20, R3, 0xf8, !PT ;  /* 0x0000002002037812 */ /* 0x000fe200078ef803 */
[----:B------:R-:W-:Y:S01]  /*6250*/  IMAD.SHL.U32 R2, R103, 0x8, RZ ;  /* 0x0000000867027824 */ /* 0x000fe200078e00ff */
[----:B------:R-:W-:Y:S01]  /*6260*/  LOP3.LUT R105, R4, 0x800, R105, 0xf8, !PT ;  /* 0x0000080004697812 */ /* 0x000fe200078ef869 */
[----:B------:R-:W-:Y:S01]  /*6270*/  UIADD3 UR4, UPT, UPT, UR43, 0x1400, URZ ;  /* 0x000014002b047890 */ /* 0x000fe2000fffe0ff */
[----:B------:R-:W-:Y:S01]  /*6280*/  IMAD.MOV.U32 R110, RZ, RZ, RZ ;  /* 0x000000ffff6e7224 */ /* 0x000fe200078e00ff */
[----:B------:R-:W2:Y:S01]  /*6290*/  LDC R42, c[0x0][0xb0c] ;  /* 0x0002c300ff2a7b82 */ /* 0x000ea20000000800 */
[----:B------:R-:W-:Y:S01]  /*62a0*/  LOP3.LUT R4, R3, 0x30, R2, 0x78, !PT ;  /* 0x0000003003047812 */ /* 0x000fe200078e7802 */
[----:B------:R-:W-:Y:S01]  /*62b0*/  IMAD.SHL.U32 R2, R106, 0x200000, RZ ;  /* 0x002000006a027824 */ /* 0x000fe200078e00ff */
[----:B------:R-:W3:Y:S01]  /*62c0*/  LDCU.64 UR46, c[0x0][0x348] ;  /* 0x00006900ff2e77ac */ /* 0x000ee20008000a00 */
[----:B------:R-:W-:Y:S01]  /*62d0*/  IMAD.SHL.U32 R3, R103, 0x10, RZ ;  /* 0x0000001067037824 */ /* 0x000fe200078e00ff */
[----:B------:R-:W-:Y:S01]  /*62e0*/  LOP3.LUT R105, R105, R4, RZ, 0xfc, !PT ;  /* 0x0000000469697212 */ /* 0x000fe200078efcff */
[----:B------:R-:W-:Y:S01]  /*62f0*/  IMAD.MOV.U32 R114, RZ, RZ, RZ ;  /* 0x000000ffff727224 */ /* 0x000fe200078e00ff */
[----:B------:R-:W4:Y:S01]  /*6300*/  LDS R0, [UR43+0x310] ;  /* 0x0003102bff007984 */ /* 0x000f220008000800 */
[----:B------:R-:W1:Y:S01]  /*6310*/  LDC R100, c[0x0][0xb20] ;  /* 0x0002c800ff647b82 */ /* 0x000e620000000800 */
[----:B------:R-:W-:Y:S01]  /*6320*/  LOP3.LUT R2, R2, 0x200000, RZ, 0xc0, !PT ;  /* 0x0020000002027812 */ /* 0x000fe200078ec0ff */
[----:B------:R-:W-:Y:S01]  /*6330*/  VIADD R104, R105, UR43 ;  /* 0x0000002b69687c36 */ /* 0x000fe20008000000 */
[----:B------:R-:W-:Y:S01]  /*6340*/  LOP3.LUT R3, R3, 0x20, RZ, 0xc0, !PT ;  /* 0x0000002003037812 */ /* 0x000fe200078ec0ff */
[----:B------:R-:W-:Y:S01]  /*6350*/  IMAD.U32 R111, RZ, RZ, UR4 ;  /* 0x00000004ff6f7e24 */ /* 0x000fe2000f8e00ff */
[----:B------:R-:W-:Y:S01]  /*6360*/  LOP3.LUT R47, R2, 0x400000, R47, 0xf8, !PT ;  /* 0x00400000022f7812 */ /* 0x000fe200078ef82f */
[----:B------:R-:W1:Y:S01]  /*6370*/  LDCU.64 UR38, c[0x0][0x888] ;  /* 0x00011100ff2677ac */ /* 0x000e620008000a00 */
[----:B------:R-:W-:Y:S01]  /*6380*/  IADD3 R104, PT, PT, -R3, 0x400, R104 ;  /* 0x0000040003687810 */ /* 0x000fe20007ffe168 */
[----:B------:R-:W1:Y:S01]  /*6390*/  LDC R41, c[0x0][0xb30] ;  /* 0x0002cc00ff297b82 */ /* 0x000e620000000800 */
[----:B------:R-:W-:-:S07]  /*63a0*/  UIADD3 UR42, UPT, UPT, UR43, 0x400, URZ ;  /* 0x000004002b2a7890 */ /* 0x000fce000fffe0ff */
[----:B------:R-:W1:Y:S08]  /*63b0*/  LDC.64 R90, c[0x0][0xb10] ;  /* 0x0002c400ff5a7b82 */ /* 0x000e700000000a00 */
[----:B------:R-:W1:Y:S08]  /*63c0*/  LDC.64 R38, c[0x0][0xb18] ;  /* 0x0002c600ff267b82 */ /* 0x000e700000000a00 */
[----:B------:R-:W1:Y:S01]  /*63d0*/  LDC.64 R86, c[0x0][0x888] ;  /* 0x00022200ff567b82 */ /* 0x000e620000000a00 */
[----:B----4-:R-:W-:-:S07]  /*63e0*/  IMAD.IADD R47, R0, 0x1, R47 ;  /* 0x00000001002f7824 */ /* 0x010fce00078e022f */
[----:B------:R-:W4:Y:S08]  /*63f0*/  LDC.64 R36, c[0x0][0xb28] ;  /* 0x0002ca00ff247b82 */ /* 0x000f300000000a00 */
[----:B------:R-:W1:Y:S08]  /*6400*/  LDC.64 R88, c[0x0][0x890] ;  /* 0x00022400ff587b82 */ /* 0x000e700000000a00 */
[----:B------:R-:W1:Y:S08]  /*6410*/  LDC.64 R84, c[0x0][0x8b0] ;  /* 0x00022c00ff547b82 */ /* 0x000e700000000a00 */
[----:B------:R-:W1:Y:S08]  /*6420*/  LDC.64 R82, c[0x0][0x8a8] ;  /* 0x00022a00ff527b82 */ /* 0x000e700000000a00 */
[----:B--23--:R-:W1:Y:S02]  /*6430*/  LDC R102, c[0x0][0x374] ;  /* 0x0000dd00ff667b82 */ /* 0x00ce640000000800 */
.L_x_145:
[C---:B------:R-:W-:Y:S02]  /*6440*/  LEA R0, R114.reuse, UR43, 0x3 ;  /* 0x0000002b72007c11 */ /* 0x040fe4000f8e18ff */
[----:B------:R-:W-:Y:S02]  /*6450*/  SHF.L.U32 R3, R109, 0x1f, RZ ;  /* 0x0000001f6d037819 */ /* 0x000fe400000006ff */
[----:B------:R-:W-:Y:S02]  /*6460*/  LEA R16, R114, UR43, 0x4 ;  /* 0x0000002b72107c11 */ /* 0x000fe4000f8e20ff */
[----:B--2---:R-:W2:Y:S02]  /*6470*/  SYNCS.PHASECHK.TRANS64.TRYWAIT P0, [R0+URZ+0x260], R3 ;  /* 0x00026003000075a7 */ /* 0x004ea400080011ff */
[----:B--23--:R-:W-:Y:S05]  /*6480*/  @!P0 BRA `(.L_x_128) ;  /* 0x0000002c00808947 */ /* 0x00cfea0003800000 */
.L_x_244:
[----:B------:R-:W3:Y:S01]  /*6490*/  LDC.64 R12, c[0x0][0xb10] ;  /* 0x0002c400ff0c7b82 */ /* 0x000ee20000000a00 */
[----:B------:R-:W4:Y:S01]  /*64a0*/  LDS.128 R16, [R16+0x2f0] ;  /* 0x0002f00010107984 */ /* 0x000f220000000c00 */
[----:B-1----:R-:W-:Y:S01]  /*64b0*/  ISETP.NE.AND P1, PT, R41, 0x1, PT ;  /* 0x000000012900780c */ /* 0x002fe20003f25270 */
[----:B--2---:R-:W-:Y:S01]  /*64c0*/  VIADD R0, R0, 0x270 ;  /* 0x0000027000007836 */ /* 0x004fe20000000000 */
[----:B------:R-:W-:Y:S04]  /*64d0*/  ISETP.GE.AND P0, PT, R40, 0x1, PT ;  /* 0x000000012800780c */ /* 0x000fe80003f06270 */
[----:B------:R-:W1:Y:S01]  /*64e0*/  LDC.64 R10, c[0x0][0xb18] ;  /* 0x0002c600ff0a7b82 */ /* 0x000e620000000a00 */
[----:B------:R-:W-:Y:S01]  /*64f0*/  PRMT R0, RZ, 0x654, R0 ;  /* 0x00000654ff007816 */ /* 0x000fe20000000000 */
[----:B------:R-:W-:Y:S01]  /*6500*/  @!PT LDS RZ, [RZ] ;  /* 0x00000000fffff984 */ /* 0x000fe20000000800 */
[----:B------:R-:W-:Y:S01]  /*6510*/  @!PT LDS RZ, [RZ] ;  /* 0x00000000fffff984 */ /* 0x000fe20000000800 */
[----:B------:R-:W-:Y:S01]  /*6520*/  @!PT LDS RZ, [RZ] ;  /* 0x00000000fffff984 */ /* 0x000fe20000000800 */
[----:B------:R-:W-:Y:S01]  /*6530*/  @!PT LDS RZ, [RZ] ;  /* 0x00000000fffff984 */ /* 0x000fe20000000800 */
[----:B------:R2:W-:Y:S06]  /*6540*/  MEMBAR.ALL.CTA ;  /* 0x0000000000007992 */ /* 0x0005ec0000008000 */
[----:B--2---:R-:W2:Y:S01]  /*6550*/  FENCE.VIEW.ASYNC.S ;  /* 0x00000000000073c6 */ /* 0x004ea20000000000 */
[----:B------:R-:W1:Y:S08]  /*6560*/  @!P1 LDC R14, c[0x0][0xb20] ;  /* 0x0002c800ff0e9b82 */ /* 0x000e700000000800 */
[----:B------:R-:W1:Y:S01]  /*6570*/  @!P1 LDC R9, c[0x0][0xb0c] ;  /* 0x0002c300ff099b82 */ /* 0x000e620000000800 */
[----:B--2---:R2:W-:Y:S01]  /*6580*/  SYNCS.ARRIVE.TRANS64.RED.A1T0 RZ, [R0+URZ], RZ ;  /* 0x000000ff00ff79a7 */ /* 0x0045e200081004ff */
[----:B----4-:R-:W-:Y:S04]  /*6590*/  LOP3.LUT P4, RZ, R18, 0x1, RZ, 0xc0, !PT ;  /* 0x0000000112ff7812 */ /* 0x010fe8000788c0ff */
[----:B------:R-:W-:Y:S09]  /*65a0*/  P2R R112, PR, RZ, 0x10 ;  /* 0x00000010ff707803 */ /* 0x000ff20000000000 */
[----:B------:R-:W-:Y:S02]  /*65b0*/  @P4 MOV R45, R16 ;  /* 0x00000010002d4202 */ /* 0x000fe40000000f00 */
[----:B------:R-:W-:Y:S01]  /*65c0*/  @P4 LOP3.LUT R43, R17, 0xffff, RZ, 0xc0, !PT ;  /* 0x0000ffff112b4812 */ /* 0x000fe200078ec0ff */
[----:B--23--:R-:W-:Y:S06]  /*65d0*/  @!P0 BRA `(.L_x_129) ;  /* 0x0000000000a48947 */ /* 0x00cfec0003800000 */
[----:B------:R-:W-:Y:S01]  /*65e0*/  IMAD.HI.U32 R21, R102, R39, RZ ;  /* 0x0000002766157227 */ /* 0x000fe200078e00ff */
[----:B------:R-:W-:Y:S02]  /*65f0*/  ISETP.NE.AND P0, PT, R38, 0x1, PT ;  /* 0x000000012600780c */ /* 0x000fe40003f05270 */
[----:B------:R-:W-:Y:S01]  /*6600*/  ISETP.NE.AND P2, PT, R40, 0x1, PT ;  /* 0x000000012800780c */ /* 0x000fe20003f45270 */
[----:B------:R-:W-:Y:S01]  /*6610*/  IMAD.HI.U32 R20, R101, R90, RZ ;  /* 0x0000005a65147227 */ /* 0x000fe200078e00ff */
[----:B------:R-:W-:Y:S02]  /*6620*/  SHF.R.U32.HI R21, RZ, R100, R21 ;  /* 0x00000064ff157219 */ /* 0x000fe40000011615 */
[----:B------:R-:W-:Y:S01]  /*6630*/  ISETP.NE.AND P3, PT, R42, 0x1, PT ;  /* 0x000000012a00780c */ /* 0x000fe20003f65270 */
[----:B------:R-:W-:Y:S01]  /*6640*/  IMAD.HI.U32 R24, R45, R90, RZ ;  /* 0x0000005a2d187227 */ /* 0x000fe200078e00ff */
[----:B------:R-:W-:Y:S02]  /*6650*/  SHF.R.U32.HI R20, RZ, R91, R20 ;  /* 0x0000005bff147219 */ /* 0x000fe40000011614 */
[----:B------:R-:W-:Y:S01]  /*6660*/  SEL R3, R102, R21, !P0 ;  /* 0x0000001566037207 */ /* 0x000fe20004000000 */
[----:B------:R-:W-:Y:S01]  /*6670*/  IMAD.HI.U32 R21, R43, R39, RZ ;  /* 0x000000272b157227 */ /* 0x000fe200078e00ff */
[----:B------:R-:W-:Y:S02]  /*6680*/  SEL R7, R101, R20, !P3 ;  /* 0x0000001465077207 */ /* 0x000fe40005800000 */
[----:B------:R-:W-:Y:S01]  /*6690*/  SHF.R.U32.HI R24, RZ, R91, R24 ;  /* 0x0000005bff187219 */ /* 0x000fe20000011618 */
[-C--:B------:R-:W-:Y:S04]  /*66a0*/  IMAD.HI.U32 R20, R3, R36.reuse, RZ ;  /* 0x0000002403147227 */ /* 0x080fe800078e00ff */
[----:B------:R-:W-:Y:S01]  /*66b0*/  IMAD.HI.U32 R22, R7, R36, RZ ;  /* 0x0000002407167227 */ /* 0x000fe200078e00ff */
[-C--:B------:R-:W-:Y:S02]  /*66c0*/  @P2 SHF.R.U32.HI R3, RZ, R37.reuse, R20 ;  /* 0x00000025ff032219 */ /* 0x080fe40000011614 */
[----:B------:R-:W-:Y:S02]  /*66d0*/  SHF.R.U32.HI R20, RZ, R100, R21 ;  /* 0x00000064ff147219 */ /* 0x000fe40000011615 */
[----:B------:R-:W-:Y:S01]  /*66e0*/  @P2 SHF.R.U32.HI R7, RZ, R37, R22 ;  /* 0x00000025ff072219 */ /* 0x000fe20000011616 */
[C---:B------:R-:W-:Y:S01]  /*66f0*/  IMAD R2, R40.reuse, R3, RZ ;  /* 0x0000000328027224 */ /* 0x040fe200078e02ff */
[----:B------:R-:W-:Y:S02]  /*6700*/  SEL R5, R43, R20, !P0 ;  /* 0x000000142b057207 */ /* 0x000fe40004000000 */
[----:B------:R-:W-:Y:S01]  /*6710*/  SEL R3, R45, R24, !P3 ;  /* 0x000000182d037207 */ /* 0x000fe20005800000 */
[----:B------:R-:W-:Y:S01]  /*6720*/  IMAD R4, R40, R7, RZ ;  /* 0x0000000728047224 */ /* 0x000fe200078e02ff */
[C---:B------:R-:W-:Y:S01]  /*6730*/  ISETP.GE.AND P0, PT, R5.reuse, R2, PT ;  /* 0x000000020500720c */ /* 0x040fe20003f06270 */
[----:B------:R-:W-:Y:S03]  /*6740*/  IMAD.HI.U32 R6, R5, R36, RZ ;  /* 0x0000002405067227 */ /* 0x000fe600078e00ff */
[----:B------:R-:W-:Y:S01]  /*6750*/  ISETP.GE.OR P0, PT, R3, R4, P0 ;  /* 0x000000040300720c */ /* 0x000fe20000706670 */
[----:B------:R-:W-:Y:S01]  /*6760*/  IMAD.MOV R4, RZ, RZ, -R3 ;  /* 0x000000ffff047224 */ /* 0x000fe200078e0a03 */
[-C--:B------:R-:W-:Y:S03]  /*6770*/  SHF.R.U32.HI R6, RZ, R37.reuse, R6 ;  /* 0x00000025ff067219 */ /* 0x080fe60000011606 */
[----:B------:R-:W-:Y:S01]  /*6780*/  IMAD R45, R42, R4, R45 ;  /* 0x000000042a2d7224 */ /* 0x000fe200078e022d */
[----:B------:R-:W-:Y:S05]  /*6790*/  SEL R15, R5, R6, !P2 ;  /* 0x00000006050f7207 */ /* 0x000fea0005000000 */
[----:B------:R-:W-:Y:S02]  /*67a0*/  IMAD.MOV R6, RZ, RZ, -R15 ;  /* 0x000000ffff067224 */ /* 0x000fe400078e0a0f */
[C---:B------:R-:W-:Y:S04]  /*67b0*/  @!P0 IMAD.HI.U32 R2, R3.reuse, R36, RZ ;  /* 0x0000002403028227 */ /* 0x040fe800078e00ff */
[----:B------:R-:W-:Y:S01]  /*67c0*/  IMAD R6, R40, R6, R5 ;  /* 0x0000000628067224 */ /* 0x000fe200078e0205 */
[----:B------:R-:W-:Y:S04]  /*67d0*/  @!P0 SHF.R.U32.HI R2, RZ, R37, R2 ;  /* 0x00000025ff028219 */ /* 0x000fe80000011602 */
[----:B------:R-:W-:Y:S02]  /*67e0*/  @!P0 SEL R0, R3, R2, !P2 ;  /* 0x0000000203008207 */ /* 0x000fe40005000000 */
[----:B------:R-:W-:Y:S02]  /*67f0*/  IADD3 R2, PT, PT, -R5, RZ, RZ ;  /* 0x000000ff05027210 */ /* 0x000fe40007ffe1ff */
[----:B------:R-:W-:Y:S01]  /*6800*/  @!P0 IADD3 R8, PT, PT, R15, -R0, RZ ;  /* 0x800000000f088210 */ /* 0x000fe20007ffe0ff */
[----:B------:R-:W-:Y:S02]  /*6810*/  @!P0 IMAD R0, R7, R6, R0 ;  /* 0x0000000607008224 */ /* 0x000fe400078e0200 */
[----:B------:R-:W-:Y:S02]  /*6820*/  IMAD R43, R38, R2, R43 ;  /* 0x00000002262b7224 */ /* 0x000fe400078e022b */
[----:B------:R-:W-:Y:S02]  /*6830*/  @!P0 IMAD R5, R8, R40, R3 ;  /* 0x0000002808058224 */ /* 0x000fe400078e0203 */
[----:B------:R-:W-:Y:S04]  /*6840*/  @!P0 IMAD.MOV.U32 R3, RZ, RZ, R0 ;  /* 0x000000ffff038224 */ /* 0x000fe800078e0000 */
[----:B------:R-:W-:Y:S02]  /*6850*/  IMAD R45, R3, R42, R45 ;  /* 0x0000002a032d7224 */ /* 0x000fe400078e022d */
[----:B------:R-:W-:Y:S07]  /*6860*/  IMAD R43, R5, R38, R43 ;  /* 0x00000026052b7224 */ /* 0x000fee00078e022b */
.L_x_129:
[----:B------:R-:W-:Y:S01]  /*6870*/  @!P1 IMAD.HI.U32 R0, R45, R12, RZ ;  /* 0x0000000c2d009227 */ /* 0x000fe200078e00ff */
[----:B-1----:R-:W-:Y:S01]  /*6880*/  @!P1 ISETP.NE.AND P0, PT, R10, 0x1, PT ;  /* 0x000000010a00980c */ /* 0x002fe20003f05270 */
[----:B------:R-:W-:Y:S01]  /*6890*/  ULOP3.LUT UP0, URZ, UR42, 0x1b0, URZ, 0xc0, !UPT ;  /* 0x000001b02aff7892 */ /* 0x000fe2000f80c0ff */
[----:B------:R-:W-:Y:S01]  /*68a0*/  @!P1 ISETP.NE.AND P2, PT, R9, 0x1, PT ;  /* 0x000000010900980c */ /* 0x000fe20003f45270 */
[----:B------:R-:W-:Y:S01]  /*68b0*/  @!P1 IMAD.HI.U32 R3, R43, R11, RZ ;  /* 0x0000000b2b039227 */ /* 0x000fe200078e00ff */
[----:B------:R-:W-:Y:S02]  /*68c0*/  @!P1 SHF.R.U32.HI R0, RZ, R13, R0 ;  /* 0x0000000dff009219 */ /* 0x000fe40000011600 */
[----:B------:R-:W-:Y:S01]  /*68d0*/  @P4 SHF.R.U32.HI R107, RZ, 0x10, R17 ;  /* 0x00000010ff6b4819 */ /* 0x000fe20000011611 */
[----:B------:R-:W-:Y:S01]  /*68e0*/  VIADD R114, R114, 0x1 ;  /* 0x0000000172727836 */ /* 0x000fe20000000000 */
[----:B------:R-:W-:Y:S02]  /*68f0*/  @!P1 SHF.R.U32.HI R2, RZ, R14, R3 ;  /* 0x0000000eff029219 */ /* 0x000fe40000011603 */
[----:B------:R-:W-:Y:S02]  /*6900*/  @!P1 SEL R3, R45, R0, !P2 ;  /* 0x000000002d039207 */ /* 0x000fe40005000000 */
[----:B------:R-:W-:Y:S05]  /*6910*/  @!P1 SEL R2, R43, R2, !P0 ;  /* 0x000000022b029207 */ /* 0x000fea0004000000 */
[----:B------:R-:W-:Y:S02]  /*6920*/  @!P1 IMAD.IADD R0, R2, 0x1, -R3 ;  /* 0x0000000102009824 */ /* 0x000fe400078e0a03 */
[----:B------:R-:W-:Y:S02]  /*6930*/  @!P1 IMAD.IADD R2, R3, 0x1, -R2 ;  /* 0x0000000103029824 */ /* 0x000fe400078e0a02 */
[----:B------:R-:W-:Y:S02]  /*6940*/  @!P1 IMAD R45, R0, R9, R45 ;  /* 0x00000009002d9224 */ /* 0x000fe400078e022d */
[----:B------:R-:W-:Y:S01]  /*6950*/  @!P1 IMAD R43, R2, R10, R43 ;  /* 0x0000000a022b9224 */ /* 0x000fe200078e022b */
[----:B------:R-:W-:Y:S06]  /*6960*/  BRA.U !UP0, `(.L_x_130) ;  /* 0x0000000108407547 */ /* 0x000fec000b800000 */
[----:B------:R-:W1:Y:S01]  /*6970*/  LDCU.64 UR8, c[0x4][0x80] ;  /* 0x01001000ff0877ac */ /* 0x000e620008000a00 */
[----:B------:R-:W-:Y:S01]  /*6980*/  MOV R3, 0x0 ;  /* 0x0000000000037802 */ /* 0x000fe20000000f00 */
[----:B------:R-:W-:Y:S02]  /*6990*/  HFMA2 R12, -RZ, RZ, 0, 5.9604644775390625e-08 ;  /* 0x00000001ff0c7431 */ /* 0x000fe400000001ff */
[----:B------:R-:W-:Y:S02]  /*69a0*/  IMAD.MOV.U32 R8, RZ, RZ, 0x70 ;  /* 0x00000070ff087424 */ /* 0x000fe400078e00ff */
[----:B------:R-:W-:Y:S01]  /*69b0*/  IMAD.MOV.U32 R13, RZ, RZ, RZ ;  /* 0x000000ffff0d7224 */ /* 0x000fe200078e00ff */
[----:B------:R-:W2:Y:S01]  /*69c0*/  LDCU.64 UR6, c[0x4][0x88] ;  /* 0x01001100ff0677ac */ /* 0x000ea20008000a00 */
[----:B------:R-:W3:Y:S01]  /*69d0*/  LDC.64 R2, c[0x4][R3] ;  /* 0x0100000003027b82 */ /* 0x000ee20000000a00 */
[----:B------:R-:W4:Y:S01]  /*69e0*/  LDCU.64 UR4, c[0x4][0x8] ;  /* 0x01000100ff0477ac */ /* 0x000f220008000a00 */
[----:B-1----:R-:W-:Y:S01]  /*69f0*/  MOV R5, UR9 ;  /* 0x0000000900057c02 */ /* 0x002fe20008000f00 */
[----:B------:R-:W-:Y:S01]  /*6a00*/  IMAD.U32 R4, RZ, RZ, UR8 ;  /* 0x00000008ff047e24 */ /* 0x000fe2000f8e00ff */
[----:B--2---:R-:W-:Y:S01]  /*6a10*/  MOV R7, UR7 ;  /* 0x0000000700077c02 */ /* 0x004fe20008000f00 */
[----:B------:R-:W-:Y:S01]  /*6a20*/  IMAD.U32 R6, RZ, RZ, UR6 ;  /* 0x00000006ff067e24 */ /* 0x000fe2000f8e00ff */
[----:B----4-:R-:W-:Y:S01]  /*6a30*/  MOV R11, UR5 ;  /* 0x00000005000b7c02 */ /* 0x010fe20008000f00 */
[----:B------:R-:W-:Y:S02]  /*6a40*/  IMAD.U32 R10, RZ, RZ, UR4 ;  /* 0x00000004ff0a7e24 */ /* 0x000fe4000f8e00ff */
[----:B------:R-:W-:Y:S07]  /*6a50*/  LEPC R20, `(.L_x_130) ;  /* 0x000000001014794e */ /* 0x000fee0000000000 */
[----:B---3-5:R-:W-:Y:S05]  /*6a60*/  CALL.ABS.NOINC R2 ;  /* 0x0000000002007343 */ /* 0x028fea0003c00000 */
.L_x_130:
[----:B------:R-:W-:Y:S01]  /*6a70*/  LOP3.LUT P0, RZ, R111, 0x1b0, RZ, 0xc0, !PT ;  /* 0x000001b06fff7812 */ /* 0x000fe2000780c0ff */
[----:B------:R-:W-:Y:S11]  /*6a80*/  BSSY.RECONVERGENT B6, `(.L_x_131) ;  /* 0x0000013000067945 */ /* 0x000ff60003800200 */
[----:B------:R-:W-:Y:S01]  /*6a90*/  @!UPT UIADD3 URZ, UPT, UPT, URZ, URZ, URZ ;  /* 0x000000fffffff290 */ /* 0x000fe2000fffe0ff */
[----:B------:R-:W-:Y:S05]  /*6aa0*/  @!P0 BRA `(.L_x_132) ;  /* 0x0000000000408947 */ /* 0x000fea0003800000 */
        /* <DEDUP_REMOVED lines=16> */
.L_x_132:
[----:B------:R-:W-:Y:S05]  /*6bb0*/  BSYNC.RECONVERGENT B6 ;  /* 0x0000000000067941 */ /* 0x000fea0003800200 */
.L_x_131:
[----:B------:R-:W-:Y:S01]  /*6bc0*/  ISETP.NE.U32.AND P3, PT, R88, RZ, PT ;  /* 0x000000ff5800720c */ /* 0x000fe20003f65070 */
[----:B------:R-:W-:Y:S01]  /*6bd0*/  UISETP.NE.AND UP1, UPT, UR44, URZ, UPT ;  /* 0x000000ff2c00728c */ /* 0x000fe2000bf25270 */
[----:B------:R-:W-:Y:S02]  /*6be0*/  ISETP.NE.U32.AND P4, PT, R84, RZ, PT ;  /* 0x000000ff5400720c */ /* 0x000fe40003f85070 */
[----:B------:R-:W-:Y:S02]  /*6bf0*/  ISETP.NE.AND.EX P3, PT, R89, RZ, PT, P3 ;  /* 0x000000ff5900720c */ /* 0x000fe40003f65330 */
[----:B------:R-:W-:Y:S02]  /*6c00*/  PLOP3.LUT P1, PT, PT, PT, PT, 0x8, 0x80 ;  /* 0x000000000080781c */ /* 0x000fe40003f2e170 */
[----:B------:R-:W-:Y:S02]  /*6c10*/  PLOP3.LUT P0, PT, PT, PT, UP1, 0x80, 0x8 ;  /* 0x000000000008781c */ /* 0x000fe40003f0f018 */
[----:B------:R-:W-:Y:S02]  /*6c20*/  ISETP.NE.AND.EX P4, PT, R85, RZ, PT, P4 ;  /* 0x000000ff5500720c */ /* 0x000fe40003f85340 */
[----:B------:R-:W1:Y:S09]  /*6c30*/  @UP1 LDCU.64 UR4, c[0x0][0x888] ;  /* 0x00011100ff0417ac */ /* 0x000e720008000a00 */
[----:B------:R-:W-:Y:S01]  /*6c40*/  @P0 PLOP3.LUT P1, PT, P3, PT, PT, 0x80, 0x8 ;  /* 0x000000000008081c */ /* 0x000fe20001f2f070 */
[----:B-1----:R-:W-:Y:S04]  /*6c50*/  @UP1 UISETP.NE.U32.AND UP0, UPT, UR4, URZ, UPT ;  /* 0x000000ff0400128c */ /* 0x002fe8000bf05070 */
[----:B------:R-:W-:Y:S04]  /*6c60*/  @UP1 UISETP.NE.AND.EX UP0, UPT, UR5, URZ, UPT, UP0 ;  /* 0x000000ff0500128c */ /* 0x000fe8000bf05300 */
[----:B------:R-:W-:Y:S01]  /*6c70*/  @UP1 USEL UR4, URZ, 0xffffffff, UP0 ;  /* 0xffffffffff041887 */ /* 0x000fe20008000000 */
[----:B------:R-:W-:Y:S11]  /*6c80*/  @!P3 BRA `(.L_x_133) ;  /* 0x00000000002cb947 */ /* 0x000ff60003800000 */
[----:B------:R-:W-:Y:S01]  /*6c90*/  ISETP.NE.U32.AND P2, PT, R86, RZ, PT ;  /* 0x000000ff5600720c */ /* 0x000fe20003f45070 */
[----:B------:R-:W-:Y:S03]  /*6ca0*/  IMAD.MOV.U32 R95, RZ, RZ, 0x1 ;  /* 0x00000001ff5f7424 */ /* 0x000fe600078e00ff */
[----:B------:R-:W-:Y:S11]  /*6cb0*/  ISETP.NE.AND.EX P2, PT, R87, RZ, PT, P2 ;  /* 0x000000ff5700720c */ /* 0x000ff60003f45320 */
[----:B------:R-:W-:Y:S02]  /*6cc0*/  @!UPT UIADD3 URZ, UPT, UPT, URZ, URZ, URZ ;  /* 0x000000fffffff290 */ /* 0x000fe4000fffe0ff */
[----:B------:R-:W1:Y:S01]  /*6cd0*/  @P2 LDC.64 R2, c[0x0][0x888] ;  /* 0x00022200ff022b82 */ /* 0x000e620000000a00 */
[----:B------:R-:W-:Y:S04]  /*6ce0*/  @P2 IMAD R0, R88, UR36, RZ ;  /* 0x0000002458002c24 */ /* 0x000fe8000f8e02ff */
[----:B-1----:R-:W-:Y:S04]  /*6cf0*/  @P2 IMAD.WIDE R2, R0, 0x4, R2 ;  /* 0x0000000400022825 */ /* 0x002fe800078e0202 */
[----:B------:R-:W-:Y:S01]  /*6d00*/  HFMA2 R0, -RZ, RZ, 0, 5.9604644775390625e-08 ;  /* 0x00000001ff007431 */ /* 0x000fe200000001ff */
[----:B-----5:R1:W5:Y:S04]  /*6d10*/  @P2 LDG.E R49, desc[UR40][R2.64] ;  /* 0x0000002802312981 */ /* 0x020368000c1e1900 */
[----:B------:R-:W-:Y:S01]  /*6d20*/  @!P2 PRMT R95, R0, 0x7610, R95 ;  /* 0x00007610005fa816 */ /* 0x000fe2000000005f */
[----:B-1----:R-:W2:Y:S06]  /*6d30*/  @!P2 LDC R49, c[0x0][0x880] ;  /* 0x00022000ff31ab82 */ /* 0x002eac0000000800 */
.L_x_133:
[----:B------:R-:W-:Y:S05]  /*6d40*/  @!P4 BRA `(.L_x_134) ;  /* 0x000000000020c947 */ /* 0x000fea0003800000 */
[----:B------:R-:W-:Y:S04]  /*6d50*/  ISETP.NE.U32.AND P2, PT, R82, RZ, PT ;  /* 0x000000ff5200720c */ /* 0x000fe80003f45070 */
[----:B------:R-:W-:Y:S11]  /*6d60*/  ISETP.NE.AND.EX P2, PT, R83, RZ, PT, P2 ;  /* 0x000000ff5300720c */ /* 0x000ff60003f45320 */
[----:B------:R-:W-:Y:S02]  /*6d70*/  @!UPT UIADD3 URZ, UPT, UPT, URZ, URZ, URZ ;  /* 0x000000fffffff290 */ /* 0x000fe4000fffe0ff */
[----:B------:R-:W1:Y:S01]  /*6d80*/  @P2 LDC.64 R2, c[0x0][0x8a8] ;  /* 0x00022a00ff022b82 */ /* 0x000e620000000a00 */
[----:B------:R-:W-:Y:S04]  /*6d90*/  @P2 IMAD R0, R84, UR36, RZ ;  /* 0x0000002454002c24 */ /* 0x000fe8000f8e02ff */
[----:B-1----:R-:W-:Y:S05]  /*6da0*/  @P2 IMAD.WIDE R2, R0, 0x4, R2 ;  /* 0x0000000400022825 */ /* 0x002fea00078e0202 */
[----:B-----5:R1:W5:Y:S02]  /*6db0*/  @P2 LDG.E R46, desc[UR40][R2.64] ;  /* 0x00000028022e2981 */ /* 0x020364000c1e1900 */
[----:B-1----:R-:W3:Y:S02]  /*6dc0*/  @!P2 LDC R46, c[0x0][0x8a0] ;  /* 0x00022800ff2eab82 */ /* 0x002ee40000000800 */
.L_x_134:
[----:B--2--5:R-:W-:Y:S01]  /*6dd0*/  @P0 FSETP.NEU.AND P4, PT, R49, RZ, PT ;  /* 0x000000ff3100020b */ /* 0x024fe20003f8d000 */
[----:B------:R-:W-:Y:S01]  /*6de0*/  IMAD.U32 R0, RZ, RZ, UR4 ;  /* 0x00000004ff007e24 */ /* 0x000fe2000f8e00ff */
[----:B------:R-:W-:Y:S01]  /*6df0*/  @P0 LOP3.LUT P2, RZ, R95, 0xff, RZ, 0xc0, !PT ;  /* 0x000000ff5fff0812 */ /* 0x000fe2000784c0ff */
[----:B------:R-:W-:Y:S01]  /*6e00*/  BSSY B1, `(.L_x_135) ;  /* 0x0000034000017945 */ /* 0x000fe20003800000 */
[----:B------:R-:W-:Y:S01]  /*6e10*/  @P0 SEL R3, RZ, 0xffffffff, P4 ;  /* 0xffffffffff030807 */ /* 0x000fe20002000000 */
[C---:B------:R-:W-:Y:S01]  /*6e20*/  IMAD R32, R44.reuse, 0x20, R47 ;  /* 0x000000202c207824 */ /* 0x040fe200078e022f */
[----:B------:R-:W-:Y:S02]  /*6e30*/  LEA R113, R44, UR43, 0x3 ;  /* 0x0000002b2c717c11 */ /* 0x000fe4000f8e18ff */
[----:B------:R-:W-:Y:S02]  /*6e40*/  CS2R R54, SRZ ;  /* 0x0000000000367805 */ /* 0x000fe4000001ff00 */
[----:B------:R-:W-:Y:S02]  /*6e50*/  @P1 SEL R3, R0, R3, !P2 ;  /* 0x0000000300031207 */ /* 0x000fe40005000000 */
[----:B------:R-:W-:Y:S02]  /*6e60*/  CS2R R52, SRZ ;  /* 0x0000000000347805 */ /* 0x000fe4000001ff00 */
[----:B------:R-:W-:Y:S02]  /*6e70*/  SHF.L.U32 R2, R110, 0x1f, RZ ;  /* 0x0000001f6e027819 */ /* 0x000fe400000006ff */
[----:B------:R-:W-:Y:S02]  /*6e80*/  CS2R R58, SRZ ;  /* 0x00000000003a7805 */ /* 0x000fe4000001ff00 */
[----:B------:R-:W-:Y:S02]  /*6e90*/  @P0 LOP3.LUT R3, R3, 0x1, RZ, 0xc0, !PT ;  /* 0x0000000103030812 */ /* 0x000fe400078ec0ff */
[----:B------:R-:W-:Y:S02]  /*6ea0*/  CS2R R56, SRZ ;  /* 0x0000000000387805 */ /* 0x000fe4000001ff00 */
[----:B------:R-:W-:Y:S02]  /*6eb0*/  PLOP3.LUT P5, PT, PT, PT, PT, 0x8, 0x80 ;  /* 0x000000000080781c */ /* 0x000fe40003fae170 */
[----:B------:R-:W-:Y:S11]  /*6ec0*/  ISETP.NE.U32.OR P1, PT, R3, 0x1, !P0 ;  /* 0x000000010300780c */ /* 0x000ff60004725470 */
[----:B------:R-:W-:Y:S02]  /*6ed0*/  @!UPT UIADD3 URZ, UPT, UPT, URZ, URZ, URZ ;  /* 0x000000fffffff290 */ /* 0x000fe4000fffe0ff */
[----:B------:R-:W-:Y:S04]  /*6ee0*/  @P1 SHF.L.U32 R4, R108, 0x1f, RZ ;  /* 0x0000001f6c041819 */ /* 0x000fe800000006ff */
[----:B------:R-:W1:Y:S01]  /*6ef0*/  @P1 SYNCS.PHASECHK.TRANS64.TRYWAIT P0, [UR43+0x240], R4 ;  /* 0x00024004ff0015a7 */ /* 0x000e62000800112b */
[----:B------:R2:W4:Y:S01]  /*6f00*/  SYNCS.PHASECHK.TRANS64.TRYWAIT P4, [R113+URZ+0x280], R2 ;  /* 0x00028002710075a7 */ /* 0x00052200080811ff */
[----:B-1----:R-:W-:Y:S01]  /*6f10*/  @P1 PLOP3.LUT P5, PT, P0, PT, PT, 0x8, 0x80 ;  /* 0x000000000080181c */ /* 0x002fe200007ae170 */
[----:B------:R-:W-:Y:S01]  /*6f20*/  @!UPT UIADD3 URZ, UPT, UPT, URZ, URZ, URZ ;  /* 0x000000fffffff290 */ /* 0x000fe2000fffe0ff */
[----:B--2-4-:R-:W-:Y:S11]  /*6f30*/  @!P1 BRA `(.L_x_136) ;  /* 0x0000000000809947 */ /* 0x014ff60003800000 */
[----:B------:R-:W-:Y:S01]  /*6f40*/  ISETP.NE.U32.AND P0, PT, RZ, UR38, PT ;  /* 0x00000026ff007c0c */ /* 0x000fe2000bf05070 */
[----:B------:R-:W-:Y:S01]  /*6f50*/  BSSY B0, `(.L_x_137) ;  /* 0x0000012000007945 */ /* 0x000fe20003800000 */
[----:B------:R-:W-:Y:S02]  /*6f60*/  FSETP.NEU.AND P2, PT, R49, RZ, PT ;  /* 0x000000ff3100720b */ /* 0x000fe40003f4d000 */
[----:B------:R-:W-:Y:S02]  /*6f70*/  CS2R R58, SRZ ;  /* 0x00000000003a7805 */ /* 0x000fe4000001ff00 */
[----:B------:R-:W-:Y:S02]  /*6f80*/  ISETP.NE.AND.EX P0, PT, RZ, UR39, PT, P0 ;  /* 0x00000027ff007c0c */ /* 0x000fe4000bf05300 */
[----:B------:R-:W-:Y:S02]  /*6f90*/  CS2R R56, SRZ ;  /* 0x0000000000387805 */ /* 0x000fe4000001ff00 */
[----:B------:R-:W-:Y:S02]  /*6fa0*/  LOP3.LUT P1, RZ, R95, 0xff, RZ, 0xc0, !PT ;  /* 0x000000ff5fff7812 */ /* 0x000fe4000782c0ff */
[----:B------:R-:W-:Y:S02]  /*6fb0*/  CS2R R54, SRZ ;  /* 0x0000000000367805 */ /* 0x000fe4000001ff00 */
[----:B------:R-:W-:Y:S02]  /*6fc0*/  SEL R0, RZ, 0xffffffff, P2 ;  /* 0xffffffffff007807 */ /* 0x000fe40001000000 */
[----:B------:R-:W-:Y:S02]  /*6fd0*/  CS2R R52, SRZ ;  /* 0x0000000000347805 */ /* 0x000fe4000001ff00 */
[----:B------:R-:W-:Y:S04]  /*6fe0*/  SEL R3, RZ, 0xffffffff, P0 ;  /* 0xffffffffff037807 */ /* 0x000fe80000000000 */
[----:B------:R-:W-:Y:S04]  /*6ff0*/  @P3 SEL R0, R3, R0, !P1 ;  /* 0x0000000003003207 */ /* 0x000fe80004800000 */
[----:B------:R-:W-:Y:S04]  /*7000*/  LOP3.LUT R0, R0, 0x1, RZ, 0xc0, !PT ;  /* 0x0000000100007812 */ /* 0x000fe800078ec0ff */
[----:B------:R-:W-:Y:S01]  /*7010*/  ISETP.NE.U32.AND P0, PT, R0, 0x1, PT ;  /* 0x000000010000780c */ /* 0x000fe20003f05070 */
[----:B------:R-:W-:Y:S01]  /*7020*/  @!UPT UIADD3 URZ, UPT, UPT, URZ, URZ, URZ ;  /* 0x000000fffffff290 */ /* 0x000fe2000fffe0ff */
[----:B------:R-:W-:Y:S11]  /*7030*/  @!P5 BRA `(.L_x_138) ;  /* 0x00000000000cd947 */ /* 0x000ff60003800000 */
[----:B------:R-:W-:Y:S04]  /*7040*/  SHF.L.U32 R3, R108, 0x1f, RZ ;  /* 0x0000001f6c037819 */ /* 0x000fe800000006ff */
[----:B------:R-:W1:Y:S02]  /*7050*/  SYNCS.PHASECHK.TRANS64.TRYWAIT P1, [UR43+0x240], R3 ;  /* 0x00024003ff0075a7 */ /* 0x000e64000802112b */
[----:B-1----:R-:W-:Y:S05]  /*7060*/  @!P1 BRA `(.L_x_139) ;  /* 0x00000020009c9947 */ /* 0x002fea0003800000 */
.L_x_138:
[----:B------:R-:W-:Y:S05]  /*7070*/  BSYNC B0 ;  /* 0x0000000000007941 */ /* 0x000fea0003800000 */
.L_x_137:
[----:B------:R2:W4:Y:S01]  /*7080*/  @P0 LDS.128 R56, [R105+UR43+0x400] ;  /* 0x0004002b69380984 */ /* 0x0005220008000c00 */
[----:B------:R-:W-:Y:S01]  /*7090*/  UIADD3 UR4, UPT, UPT, UR43, 0x248, URZ ;  /* 0x000002482b047890 */ /* 0x000fe2000fffe0ff */
[----:B------:R-:W-:Y:S02]  /*70a0*/  LOP3.LUT R108, R108, 0x1, RZ, 0x3c, !PT ;  /* 0x000000016c6c7812 */ /* 0x000fe400078e3cff */
[----:B------:R2:W1:Y:S01]  /*70b0*/  @P0 LDS.128 R52, [R104+0x10] ;  /* 0x0000100068340984 */ /* 0x0004620000000c00 */
[----:B------:R-:W-:Y:S01]  /*70c0*/  UPRMT UR4, UR37, 0x654, UR4 ;  /* 0x0000065425047896 */ /* 0x000fe20008000004 */
[----:B------:R-:W-:Y:S01]  /*70d0*/  @!PT LDS RZ, [RZ] ;  /* 0x00000000fffff984 */ /* 0x000fe20000000800 */
[----:B------:R-:W-:Y:S01]  /*70e0*/  @!PT LDS RZ, [RZ] ;  /* 0x00000000fffff984 */ /* 0x000fe20000000800 */
[----:B------:R-:W-:Y:S01]  /*70f0*/  @!PT LDS RZ, [RZ] ;  /* 0x00000000fffff984 */ /* 0x000fe20000000800 */
[----:B------:R-:W-:Y:S01]  /*7100*/  @!PT LDS RZ, [RZ] ;  /* 0x00000000fffff984 */ /* 0x000fe20000000800 */
[----:B------:R5:W-:Y:S06]  /*7110*/  MEMBAR.ALL.CTA ;  /* 0x0000000000007992 */ /* 0x000bec0000008000 */
[----:B-----5:R-:W5:Y:S02]  /*7120*/  FENCE.VIEW.ASYNC.S ;  /* 0x00000000000073c6 */ /* 0x020f640000000000 */
[----:B-----5:R-:W-:Y:S03]  /*7130*/  SYNCS.ARRIVE.TRANS64.RED.A1T0 RZ, [UR4], RZ ;  /* 0x000000ffffff79a7 */ /* 0x020fe60008100404 */
.L_x_136:
[----:B------:R-:W-:Y:S05]  /*7140*/  BSYNC B1 ;  /* 0x0000000000017941 */ /* 0x000fea0003800000 */
.L_x_135:
[----:B-1----:R-:W-:Y:S04]  /*7150*/  SHF.R.U32.HI R3, RZ, 0x15, R32 ;  /* 0x00000015ff037819 */ /* 0x002fe80000011620 */
[----:B------:R-:W-:Y:S01]  /*7160*/  LOP3.LUT P0, RZ, R3, 0x3, R106, 0x48, !PT ;  /* 0x0000000303ff7812 */ /* 0x000fe2000780486a */
[----:B------:R-:W-:Y:S01]  /*7170*/  @!UPT UIADD3 URZ, UPT, UPT, URZ, URZ, URZ ;  /* 0x000000fffffff290 */ /* 0x000fe2000fffe0ff */
[----:B------:R-:W-:Y:S11]  /*7180*/  @P4 BRA `(.L_x_140) ;  /* 0x0000000000084947 */ /* 0x000ff60003800000 */
[----:B------:R-:W1:Y:S02]  /*7190*/  SYNCS.PHASECHK.TRANS64.TRYWAIT P1, [R113+URZ+0x280], R2 ;  /* 0x00028002710075a7 */ /* 0x000e6400080211ff */
[----:B-1----:R-:W-:Y:S05]  /*71a0*/  @!P1 BRA `(.L_x_141) ;  /* 0x0000002000649947 */ /* 0x002fea0003800000 */
.L_x_140:
[----:B------:R-:W-:Y:S05]  /*71b0*/  @!P0 BRA `(.L_x_142) ;  /* 0x0000000000408947 */ /* 0x000fea0003800000 */
[----:B------:R-:W1:Y:S01]  /*71c0*/  LDCU.64 UR8, c[0x4][0x70] ;  /* 0x01000e00ff0877ac */ /* 0x000e620008000a00 */
[----:B------:R-:W-:Y:S01]  /*71d0*/  MOV R3, 0x0 ;  /* 0x0000000000037802 */ /* 0x000fe20000000f00 */
[----:B------:R-:W-:Y:S02]  /*71e0*/  HFMA2 R12, -RZ, RZ, 0, 5.9604644775390625e-08 ;  /* 0x00000001ff0c7431 */ /* 0x000fe400000001ff */
[----:B------:R-:W-:Y:S02]  /*71f0*/  IMAD.MOV.U32 R8, RZ, RZ, 0x192 ;  /* 0x00000192ff087424 */ /* 0x000fe400078e00ff */
[----:B------:R-:W-:Y:S01]  /*7200*/  IMAD.MOV.U32 R13, RZ, RZ, RZ ;  /* 0x000000ffff0d7224 */ /* 0x000fe200078e00ff */
[----:B------:R-:W5:Y:S01]  /*7210*/  LDCU.64 UR6, c[0x4][0x78] ;  /* 0x01000f00ff0677ac */ /* 0x000f620008000a00 */
[----:B------:R-:W2:Y:S01]  /*7220*/  LDC.64 R2, c[0x4][R3] ;  /* 0x0100000003027b82 */ /* 0x000ea20000000a00 */
[----:B------:R-:W3:Y:S01]  /*7230*/  LDCU.64 UR4, c[0x4][0x10] ;  /* 0x01000200ff0477ac */ /* 0x000ee20008000a00 */
[----:B-1----:R-:W-:Y:S01]  /*7240*/  MOV R5, UR9 ;  /* 0x0000000900057c02 */ /* 0x002fe20008000f00 */
[----:B------:R-:W-:Y:S01]  /*7250*/  IMAD.U32 R4, RZ, RZ, UR8 ;  /* 0x00000008ff047e24 */ /* 0x000fe2000f8e00ff */
[----:B-----5:R-:W-:Y:S01]  /*7260*/  MOV R7, UR7 ;  /* 0x0000000700077c02 */ /* 0x020fe20008000f00 */
[----:B------:R-:W-:Y:S01]  /*7270*/  IMAD.U32 R6, RZ, RZ, UR6 ;  /* 0x00000006ff067e24 */ /* 0x000fe2000f8e00ff */
[----:B---3--:R-:W-:Y:S01]  /*7280*/  MOV R11, UR5 ;  /* 0x00000005000b7c02 */ /* 0x008fe20008000f00 */
[----:B------:R-:W-:Y:S02]  /*7290*/  IMAD.U32 R10, RZ, RZ, UR4 ;  /* 0x00000004ff0a7e24 */ /* 0x000fe4000f8e00ff */
[----:B------:R-:W-:Y:S07]  /*72a0*/  LEPC R20, `(.L_x_142) ;  /* 0x000000001014794e */ /* 0x000fee0000000000 */
[----:B--2-4-:R-:W-:Y:S05]  /*72b0*/  CALL.ABS.NOINC R2 ;  /* 0x0000000002007343 */ /* 0x014fea0003c00000 */
.L_x_142:
[----:B------:R-:W-:Y:S01]  /*72c0*/  LOP3.LUT P0, RZ, R103, 0x60, RZ, 0xc0, !PT ;  /* 0x0000006067ff7812 */ /* 0x000fe2000780c0ff */
[----:B------:R-:W-:Y:S05]  /*72d0*/  WARPSYNC.ALL ;  /* 0x0000000000007948 */ /* 0x000fea0003800000 */
[----:B------:R-:W-:Y:S01]  /*72e0*/  R2UR UR4, R32 ;  /* 0x00000000200472ca */ /* 0x000fe200000e0000 */
[----:B------:R-:W-:Y:S01]  /*72f0*/  BSSY.RECONVERGENT B0, `(.L_x_143) ;  /* 0x000009e000007945 */ /* 0x000fe20003800200 */
[-C--:B----4-:R-:W-:Y:S02]  /*7300*/  F2FP.F16.E4M3.UNPACK_B R50, R56.reuse ;  /* 0x00000038ff32723e */ /* 0x090fe400020006ff */
[----:B------:R-:W-:Y:S02]  /*7310*/  F2FP.F16.E4M3.UNPACK_B R63, R56.H1 ;  /* 0x00000038ff3f723e */ /* 0x000fe400030006ff */
[-C--:B------:R-:W-:Y:S01]  /*7320*/  F2FP.F16.E4M3.UNPACK_B R56, R57.reuse ;  /* 0x00000039ff38723e */ /* 0x080fe200020006ff */
[--C-:B------:R-:W-:Y:S01]  /*7330*/  HADD2.F32 R48, -RZ, R50.reuse.H0_H0 ;  /* 0x20000032ff307230 */ /* 0x100fe20000004100 */
[----:B------:R-:W-:Y:S01]  /*7340*/  F2FP.F16.E4M3.UNPACK_B R57, R57.H1 ;  /* 0x00000039ff39723e */ /* 0x000fe200030006ff */
[----:B------:R-:W-:Y:S01]  /*7350*/  HADD2.F32 R50, -RZ, R50.H1_H1 ;  /* 0x30000032ff327230 */ /* 0x000fe20000004100 */
[-C--:B------:R-:W-:Y:S01]  /*7360*/  F2FP.F16.E4M3.UNPACK_B R66, R52.reuse ;  /* 0x00000034ff42723e */ /* 0x080fe200020006ff */
[--C-:B------:R-:W-:Y:S01]  /*7370*/  HADD2.F32 R51, -RZ, R63.reuse.H0_H0 ;  /* 0x2000003fff337230 */ /* 0x100fe20000004100 */
[----:B------:R-:W-:Y:S01]  /*7380*/  F2FP.F16.E4M3.UNPACK_B R68, R52.H1 ;  /* 0x00000034ff44723e */ /* 0x000fe200030006ff */
[----:B------:R-:W1:Y:S01]  /*7390*/  LDTM.x32 R4, tmem[UR4] ;  /* 0x00000004000479ee */ /* 0x000e6200082c0000 */
[----:B------:R-:W-:Y:S01]  /*73a0*/  NOP ;  /* 0x0000000000007918 */ /* 0x000fe20000000000 */
[----:B------:R-:W-:Y:S01]  /*73b0*/  IADD3 R113, PT, PT, R113, 0x2a0, RZ ;  /* 0x000002a071717810 */ /* 0x000fe20007ffe0ff */
[--C-:B------:R-:W-:Y:S01]  /*73c0*/  HADD2.F32 R65, -RZ, R66.reuse.H0_H0 ;  /* 0x20000042ff417230 */ /* 0x100fe20000004100 */
[----:B------:R-:W-:Y:S01]  /*73d0*/  F2FP.F16.E4M3.UNPACK_B R61, R58 ;  /* 0x0000003aff3d723e */ /* 0x000fe200020006ff */
[----:B------:R-:W-:Y:S01]  /*73e0*/  HADD2.F32 R66, -RZ, R66.H1_H1 ;  /* 0x30000042ff427230 */ /* 0x000fe20000004100 */
[----:B------:R-:W-:Y:S01]  /*73f0*/  LOP3.LUT R113, R113, 0xfefffff8, RZ, 0xc0, !PT ;  /* 0xfefffff871717812 */ /* 0x000fe200078ec0ff */
[----:B------:R-:W-:Y:S01]  /*7400*/  HADD2.F32 R52, -RZ, R63.H1_H1 ;  /* 0x3000003fff347230 */ /* 0x000fe20000004100 */
[-C--:B------:R-:W-:Y:S01]  /*7410*/  F2FP.F16.E4M3.UNPACK_B R70, R53.reuse ;  /* 0x00000035ff46723e */ /* 0x080fe200020006ff */
[----:B------:R-:W-:Y:S01]  /*7420*/  HADD2.F32 R67, -RZ, R68.H0_H0 ;  /* 0x20000044ff437230 */ /* 0x000fe20000004100 */
[----:B-1----:R1:W-:Y:S01]  /*7430*/  SYNCS.ARRIVE.TRANS64.RED.A1T0 RZ, [R113+URZ], RZ ;  /* 0x000000ff71ff79a7 */ /* 0x0023e200081004ff */
[----:B------:R-:W-:Y:S01]  /*7440*/  F2FP.F16.E4M3.UNPACK_B R72, R53.H1 ;  /* 0x00000035ff48723e */ /* 0x000fe200030006ff */
[----:B------:R-:W-:Y:S01]  /*7450*/  HADD2.F32 R53, -RZ, R56.H0_H0 ;  /* 0x20000038ff357230 */ /* 0x000fe20000004100 */
[-C--:B------:R-:W-:Y:S01]  /*7460*/  F2FP.F16.E4M3.UNPACK_B R74, R54.reuse ;  /* 0x00000036ff4a723e */ /* 0x080fe200020006ff */
[----:B------:R-:W-:Y:S01]  /*7470*/  HADD2.F32 R69, -RZ, R70.H0_H0 ;  /* 0x20000046ff457230 */ /* 0x000fe20000004100 */
[----:B------:R-:W-:Y:S01]  /*7480*/  F2FP.F16.E4M3.UNPACK_B R76, R54.H1 ;  /* 0x00000036ff4c723e */ /* 0x000fe200030006ff */
[----:B------:R-:W-:Y:S01]  /*7490*/  HADD2.F32 R54, -RZ, R56.H1_H1 ;  /* 0x30000038ff367230 */ /* 0x000fe20000004100 */
[----:B------:R-:W-:Y:S01]  /*74a0*/  F2FP.F16.E4M3.UNPACK_B R60, R58.H1 ;  /* 0x0000003aff3c723e */ /* 0x000fe200030006ff */
[----:B------:R-:W-:Y:S01]  /*74b0*/  HADD2.F32 R58, -RZ, R61.H1_H1 ;  /* 0x3000003dff3a7230 */ /* 0x000fe20000004100 */
[----:B------:R-:W-:Y:S01]  /*74c0*/  F2FP.F16.E4M3.UNPACK_B R78, R55 ;  /* 0x00000037ff4e723e */ /* 0x000fe200020006ff */
[----:B------:R-:W-:Y:S01]  /*74d0*/  HADD2.F32 R71, -RZ, R70.H1_H1 ;  /* 0x30000046ff477230 */ /* 0x000fe20000004100 */
[----:B------:R-:W-:Y:S01]  /*74e0*/  F2FP.F16.E4M3.UNPACK_B R62, R59 ;  /* 0x0000003bff3e723e */ /* 0x000fe200020006ff */
[--C-:B------:R-:W-:Y:S01]  /*74f0*/  HADD2.F32 R73, -RZ, R74.reuse.H0_H0 ;  /* 0x2000004aff497230 */ /* 0x100fe20000004100 */
[----:B------:R-:W-:Y:S01]  /*7500*/  F2FP.F16.E4M3.UNPACK_B R80, R55.H1 ;  /* 0x00000037ff50723e */ /* 0x000fe200030006ff */
[C---:B---3--:R-:W-:Y:S01]  /*7510*/  FMUL R4, R46.reuse, R4 ;  /* 0x000000042e047220 */ /* 0x048fe20000400000 */
[C---:B------:R-:W-:Y:S01]  /*7520*/  FMUL R5, R46.reuse, R5 ;  /* 0x000000052e057220 */ /* 0x040fe20000400000 */
[C---:B------:R-:W-:Y:S01]  /*7530*/  FMUL R8, R46.reuse, R8 ;  /* 0x000000082e087220 */ /* 0x040fe20000400000 */
[C---:B------:R-:W-:Y:S01]  /*7540*/  FMUL R9, R46.reuse, R9 ;  /* 0x000000092e097220 */ /* 0x040fe20000400000 */
[C---:B------:R-:W-:Y:S01]  /*7550*/  FFMA R4, R49.reuse, R48, R4 ;  /* 0x0000003031047223 */ /* 0x040fe20000000004 */
[C---:B------:R-:W-:Y:S01]  /*7560*/  FFMA R5, R49.reuse, R50, R5 ;  /* 0x0000003231057223 */ /* 0x040fe20000000005 */
[C---:B------:R-:W-:Y:S01]  /*7570*/  FMUL R12, R46.reuse, R12 ;  /* 0x0000000c2e0c7220 */ /* 0x040fe20000400000 */
[C---:B------:R-:W-:Y:S01]  /*7580*/  FMUL R13, R46.reuse, R13 ;  /* 0x0000000d2e0d7220 */ /* 0x040fe20000400000 */
[C---:B------:R-:W-:Y:S01]  /*7590*/  FMUL R16, R46.reuse, R16 ;  /* 0x000000102e107220 */ /* 0x040fe20000400000 */
[C---:B------:R-:W-:Y:S01]  /*75a0*/  FMUL R17, R46.reuse, R17 ;  /* 0x000000112e117220 */ /* 0x040fe20000400000 */
[C---:B------:R-:W-:Y:S01]  /*75b0*/  FMUL R20, R46.reuse, R20 ;  /* 0x000000142e147220 */ /* 0x040fe20000400000 */
[C---:B------:R-:W-:Y:S01]  /*75c0*/  FMUL R21, R46.reuse, R21 ;  /* 0x000000152e157220 */ /* 0x040fe20000400000 */
[C---:B------:R-:W-:Y:S01]  /*75d0*/  FMUL R0, R46.reuse, R24 ;  /* 0x000000182e007220 */ /* 0x040fe20000400000 */
[C---:B------:R-:W-:Y:S01]  /*75e0*/  FMUL R2, R46.reuse, R25 ;  /* 0x000000192e027220 */ /* 0x040fe20000400000 */
[----:B------:R-:W-:Y:S02]  /*75f0*/  HADD2.F32 R74, -RZ, R74.H1_H1 ;  /* 0x3000004aff4a7230 */ /* 0x000fe40000004100 */
[C---:B------:R-:W-:Y:S01]  /*7600*/  FMUL R24, R46.reuse, R28 ;  /* 0x0000001c2e187220 */ /* 0x040fe20000400000 */
[C---:B------:R-:W-:Y:S01]  /*7610*/  FMUL R25, R46.reuse, R29 ;  /* 0x0000001d2e197220 */ /* 0x040fe20000400000 */
[--C-:B------:R-:W-:Y:S02]  /*7620*/  HADD2.F32 R77, -RZ, R78.reuse.H0_H0 ;  /* 0x2000004eff4d7230 */ /* 0x100fe40000004100 */
[C---:B------:R-:W-:Y:S01]  /*7630*/  FMUL R28, R46.reuse, R32 ;  /* 0x000000202e1c7220 */ /* 0x040fe20000400000 */
[----:B------:R-:W-:Y:S02]  /*7640*/  HADD2.F32 R78, -RZ, R78.H1_H1 ;  /* 0x3000004eff4e7230 */ /* 0x000fe40000004100 */
[C---:B------:R-:W-:Y:S01]  /*7650*/  FMUL R29, R46.reuse, R33 ;  /* 0x000000212e1d7220 */ /* 0x040fe20000400000 */
[C---:B------:R-:W-:Y:S01]  /*7660*/  FMUL R6, R46.reuse, R6 ;  /* 0x000000062e067220 */ /* 0x040fe20000400000 */
[C---:B------:R-:W-:Y:S01]  /*7670*/  FMUL R7, R46.reuse, R7 ;  /* 0x000000072e077220 */ /* 0x040fe20000400000 */
[--C-:B------:R-:W-:Y:S02]  /*7680*/  HADD2.F32 R55, -RZ, R57.reuse.H0_H0 ;  /* 0x20000039ff377230 */ /* 0x100fe40000004100 */
[C---:B------:R-:W-:Y:S01]  /*7690*/  FMUL R10, R46.reuse, R10 ;  /* 0x0000000a2e0a7220 */ /* 0x040fe20000400000 */
[C---:B------:R-:W-:Y:S01]  /*76a0*/  FFMA R6, R49.reuse, R51, R6 ;  /* 0x0000003331067223 */ /* 0x040fe20000000006 */
[----:B------:R-:W-:Y:S02]  /*76b0*/  HADD2.F32 R56, -RZ, R57.H1_H1 ;  /* 0x30000039ff387230 */ /* 0x000fe40000004100 */
[C---:B------:R-:W-:Y:S01]  /*76c0*/  FFMA R7, R49.reuse, R52, R7 ;  /* 0x0000003431077223 */ /* 0x040fe20000000007 */
[C---:B------:R-:W-:Y:S01]  /*76d0*/  FFMA R8, R49.reuse, R53, R8 ;  /* 0x0000003531087223 */ /* 0x040fe20000000008 */
[C---:B------:R-:W-:Y:S01]  /*76e0*/  FFMA R9, R49.reuse, R54, R9 ;  /* 0x0000003631097223 */ /* 0x040fe20000000009 */
[----:B------:R-:W-:Y:S02]  /*76f0*/  HADD2.F32 R57, -RZ, R61.H0_H0 ;  /* 0x2000003dff397230 */ /* 0x000fe40000004100 */
[----:B------:R-:W-:Y:S01]  /*7700*/  FFMA R10, R49, R55, R10 ;  /* 0x00000037310a7223 */ /* 0x000fe2000000000a */
[----:B------:R-:W-:Y:S01]  /*7710*/  F2FP.SATFINITE.E4M3.F32.PACK_AB_MERGE_C R96, R7, R6, RZ ;  /* 0x000000060760723e */ /* 0x000fe200048070ff */
[----:B------:R-:W-:Y:S02]  /*7720*/  HADD2.F32 R61, -RZ, R62.H0_H0 ;  /* 0x2000003eff3d7230 */ /* 0x000fe40000004100 */
[C---:B------:R-:W-:Y:S01]  /*7730*/  FMUL R11, R46.reuse, R11 ;  /* 0x0000000b2e0b7220 */ /* 0x040fe20000400000 */
[----:B------:R-:W-:Y:S01]  /*7740*/  F2FP.F16.E4M3.UNPACK_B R64, R59.H1 ;  /* 0x0000003bff40723e */ /* 0x000fe200030006ff */
[----:B------:R-:W-:Y:S01]  /*7750*/  HADD2.F32 R59, -RZ, R60.H0_H0 ;  /* 0x2000003cff3b7230 */ /* 0x000fe20000004100 */
[----:B------:R-:W-:Y:S01]  /*7760*/  F2FP.SATFINITE.E4M3.F32.PACK_AB_MERGE_C R96, R5, R4, R96 ;  /* 0x000000040560723e */ /* 0x000fe20004807060 */
[C---:B------:R-:W-:Y:S01]  /*7770*/  FFMA R11, R49.reuse, R56, R11 ;  /* 0x00000038310b7223 */ /* 0x040fe2000000000b */
[C---:B------:R-:W-:Y:S01]  /*7780*/  FFMA R12, R49.reuse, R57, R12 ;  /* 0x00000039310c7223 */ /* 0x040fe2000000000c */
[----:B------:R-:W-:Y:S01]  /*7790*/  FFMA R13, R49, R58, R13 ;  /* 0x0000003a310d7223 */ /* 0x000fe2000000000d */
[----:B------:R-:W-:Y:S02]  /*77a0*/  HADD2.F32 R62, -RZ, R62.H1_H1 ;  /* 0x3000003eff3e7230 */ /* 0x000fe40000004100 */
[C---:B------:R-:W-:Y:S01]  /*77b0*/  FMUL R14, R46.reuse, R14 ;  /* 0x0000000e2e0e7220 */ /* 0x040fe20000400000 */
[----:B------:R-:W-:Y:S01]  /*77c0*/  HADD2.F32 R60, -RZ, R60.H1_H1 ;  /* 0x3000003cff3c7230 */ /* 0x000fe20000004100 */
[----:B------:R-:W-:Y:S01]  /*77d0*/  F2FP.SATFINITE.E4M3.F32.PACK_AB_MERGE_C R97, R11, R10, RZ ;  /* 0x0000000a0b61723e */ /* 0x000fe200048070ff */
[C---:B------:R-:W-:Y:S01]  /*77e0*/  FMUL R15, R46.reuse, R15 ;  /* 0x0000000f2e0f7220 */ /* 0x040fe20000400000 */
[--C-:B------:R-:W-:Y:S02]  /*77f0*/  HADD2.F32 R63, -RZ, R64.reuse.H0_H0 ;  /* 0x20000040ff3f7230 */ /* 0x100fe40000004100 */
[----:B------:R-:W-:Y:S01]  /*7800*/  FFMA R14, R49, R59, R14 ;  /* 0x0000003b310e7223 */ /* 0x000fe2000000000e */
[----:B------:R-:W-:Y:S01]  /*7810*/  F2FP.SATFINITE.E4M3.F32.PACK_AB_MERGE_C R97, R9, R8, R97 ;  /* 0x000000080961723e */ /* 0x000fe20004807061 */
[C---:B------:R-:W-:Y:S01]  /*7820*/  FFMA R15, R49.reuse, R60, R15 ;  /* 0x0000003c310f7223 */ /* 0x040fe2000000000f */
[C---:B------:R-:W-:Y:S01]  /*7830*/  FFMA R16, R49.reuse, R61, R16 ;  /* 0x0000003d31107223 */ /* 0x040fe20000000010 */
[C---:B------:R-:W-:Y:S01]  /*7840*/  FFMA R17, R49.reuse, R62, R17 ;  /* 0x0000003e31117223 */ /* 0x040fe20000000011 */
[----:B------:R-:W-:Y:S02]  /*7850*/  HADD2.F32 R64, -RZ, R64.H1_H1 ;  /* 0x30000040ff407230 */ /* 0x000fe40000004100 */
[C---:B------:R-:W-:Y:S01]  /*7860*/  FMUL R18, R46.reuse, R18 ;  /* 0x000000122e127220 */ /* 0x040fe20000400000 */
[C---:B------:R-:W-:Y:S01]  /*7870*/  FMUL R19, R46.reuse, R19 ;  /* 0x000000132e137220 */ /* 0x040fe20000400000 */
[----:B------:R-:W-:Y:S02]  /*7880*/  HADD2.F32 R68, -RZ, R68.H1_H1 ;  /* 0x30000044ff447230 */ /* 0x000fe40000004100 */
[C---:B------:R-:W-:Y:S01]  /*7890*/  FMUL R22, R46.reuse, R22 ;  /* 0x000000162e167220 */ /* 0x040fe20000400000 */
[C---:B------:R-:W-:Y:S01]  /*78a0*/  FFMA R18, R49.reuse, R63, R18 ;  /* 0x0000003f31127223 */ /* 0x040fe20000000012 */
[C---:B------:R-:W-:Y:S01]  /*78b0*/  FFMA R19, R49.reuse, R64, R19 ;  /* 0x0000004031137223 */ /* 0x040fe20000000013 */
[C---:B------:R-:W-:Y:S01]  /*78c0*/  FMUL R23, R46.reuse, R23 ;  /* 0x000000172e177220 */ /* 0x040fe20000400000 */
[C---:B------:R-:W-:Y:S01]  /*78d0*/  FFMA R20, R49.reuse, R65, R20 ;  /* 0x0000004131147223 */ /* 0x040fe20000000014 */
[C---:B------:R-:W-:Y:S01]  /*78e0*/  FFMA R21, R49.reuse, R66, R21 ;  /* 0x0000004231157223 */ /* 0x040fe20000000015 */
[--C-:B------:R-:W-:Y:S02]  /*78f0*/  HADD2.F32 R70, -RZ, R72.reuse.H0_H0 ;  /* 0x20000048ff467230 */ /* 0x100fe40000004100 */
[C---:B------:R-:W-:Y:S01]  /*7900*/  FFMA R22, R49.reuse, R67, R22 ;  /* 0x0000004331167223 */ /* 0x040fe20000000016 */
[----:B------:R-:W-:Y:S02]  /*7910*/  HADD2.F32 R72, -RZ, R72.H1_H1 ;  /* 0x30000048ff487230 */ /* 0x000fe40000004100 */
[C---:B------:R-:W-:Y:S01]  /*7920*/  FMUL R3, R46.reuse, R26 ;  /* 0x0000001a2e037220 */ /* 0x040fe20000400000 */
        /* <DEDUP_REMOVED lines=16> */
[----:B------:R-:W-:Y:S01]  /*7a30*/  FFMA R31, R49, R76, R31 ;  /* 0x0000004c311f7223 */ /* 0x000fe2000000001f */
[----:B------:R-:W-:Y:S01]  /*7a40*/  FMUL R35, R46, R35 ;  /* 0x000000232e237220 */ /* 0x000fe20000400000 */
[----:B------:R-:W-:Y:S01]  /*7a50*/  F2FP.SATFINITE.E4M3.F32.PACK_AB_MERGE_C R98, R15, R14, RZ ;  /* 0x0000000e0f62723e */ /* 0x000fe200048070ff */
[----:B------:R-:W-:Y:S01]  /*7a60*/  FFMA R28, R49, R77, R28 ;  /* 0x0000004d311c7223 */ /* 0x000fe2000000001c */
[----:B------:R-:W-:Y:S01]  /*7a70*/  F2FP.SATFINITE.E4M3.F32.PACK_AB_MERGE_C R99, R19, R18, RZ ;  /* 0x000000121363723e */ /* 0x000fe200048070ff */
[C---:B------:R-:W-:Y:S01]  /*7a80*/  FFMA R29, R49.reuse, R78, R29 ;  /* 0x0000004e311d7223 */ /* 0x040fe2000000001d */
[C---:B------:R-:W-:Y:S01]  /*7a90*/  FFMA R30, R49.reuse, R79, R30 ;  /* 0x0000004f311e7223 */ /* 0x040fe2000000001e */
[----:B------:R-:W-:Y:S01]  /*7aa0*/  FFMA R35, R49, R80, R35 ;  /* 0x0000005031237223 */ /* 0x000fe20000000023 */
[----:B------:R-:W-:Y:S02]  /*7ab0*/  F2FP.SATFINITE.E4M3.F32.PACK_AB_MERGE_C R98, R13, R12, R98 ;  /* 0x0000000c0d62723e */ /* 0x000fe40004807062 */
[----:B------:R-:W-:Y:S02]  /*7ac0*/  F2FP.SATFINITE.E4M3.F32.PACK_AB_MERGE_C R99, R17, R16, R99 ;  /* 0x000000101163723e */ /* 0x000fe40004807063 */
[----:B------:R-:W-:Y:S02]  /*7ad0*/  F2FP.SATFINITE.E4M3.F32.PACK_AB_MERGE_C R116, R23, R22, RZ ;  /* 0x000000161774723e */ /* 0x000fe400048070ff */
[----:B------:R-:W-:Y:S01]  /*7ae0*/  F2FP.SATFINITE.E4M3.F32.PACK_AB_MERGE_C R117, R27, R3, RZ ;  /* 0x000000031b75723e */ /* 0x000fe200048070ff */
[----:B------:R3:W-:Y:S01]  /*7af0*/  STS.128 [R105+UR43+0x1400], R96 ;  /* 0x0014006069007988 */ /* 0x0007e20008000c2b */
[----:B------:R-:W-:Y:S02]  /*7b00*/  F2FP.SATFINITE.E4M3.F32.PACK_AB_MERGE_C R115, R31, R26, RZ ;  /* 0x0000001a1f73723e */ /* 0x000fe400048070ff */
[----:B------:R-:W-:Y:S02]  /*7b10*/  F2FP.SATFINITE.E4M3.F32.PACK_AB_MERGE_C R120, R35, R30, RZ ;  /* 0x0000001e2378723e */ /* 0x000fe400048070ff */
[----:B------:R-:W-:Y:S02]  /*7b20*/  F2FP.SATFINITE.E4M3.F32.PACK_AB_MERGE_C R116, R21, R20, R116 ;  /* 0x000000141574723e */ /* 0x000fe40004807074 */
[----:B------:R-:W-:Y:S02]  /*7b30*/  F2FP.SATFINITE.E4M3.F32.PACK_AB_MERGE_C R117, R2, R0, R117 ;  /* 0x000000000275723e */ /* 0x000fe40004807075 */
[----:B------:R-:W-:Y:S02]  /*7b40*/  F2FP.SATFINITE.E4M3.F32.PACK_AB_MERGE_C R118, R25, R24, R115 ;  /* 0x000000181976723e */ /* 0x000fe40004807073 */
[----:B------:R-:W-:Y:S02]  /*7b50*/  F2FP.SATFINITE.E4M3.F32.PACK_AB_MERGE_C R119, R29, R28, R120 ;  /* 0x0000001c1d77723e */ /* 0x000fe40004807078 */
[----:B-1----:R-:W-:Y:S03]  /*7b60*/  IADD3 R113, PT, PT, R44, 0x1, RZ ;  /* 0x000000012c717810 */ /* 0x002fe60007ffe0ff */
[----:B------:R3:W-:Y:S01]  /*7b70*/  STS.128 [R104+0x1010], R116 ;  /* 0x0010107468007388 */ /* 0x0007e20000000c00 */
[----:B------:R-:W-:Y:S01]  /*7b80*/  @!PT LDS RZ, [RZ] ;  /* 0x00000000fffff984 */ /* 0x000fe20000000800 */
[----:B------:R-:W-:Y:S01]  /*7b90*/  @!PT LDS RZ, [RZ] ;  /* 0x00000000fffff984 */ /* 0x000fe20000000800 */
[----:B------:R-:W-:Y:S01]  /*7ba0*/  @!PT LDS RZ, [RZ] ;  /* 0x00000000fffff984 */ /* 0x000fe20000000800 */
[----:B------:R-:W-:Y:S01]  /*7bb0*/  @!PT LDS RZ, [RZ] ;  /* 0x00000000fffff984 */ /* 0x000fe20000000800 */
[----:B------:R1:W-:Y:S07]  /*7bc0*/  MEMBAR.ALL.CTA ;  /* 0x0000000000007992 */ /* 0x0003ee0000008000 */
[----:B-1----:R-:W1:Y:S02]  /*7bd0*/  FENCE.VIEW.ASYNC.S ;  /* 0x00000000000073c6 */ /* 0x002e640000000000 */
[----:B-1----:R-:W-:Y:S06]  /*7be0*/  BAR.SYNC.DEFER_BLOCKING 0x1, 0x80 ;  /* 0x0042000000007b1d */ /* 0x002fec0000010000 */
[----:B------:R-:W-:Y:S05]  /*7bf0*/  @P0 BRA `(.L_x_144) ;  /* 0x0000000000340947 */ /* 0x000fea0003800000 */
[----:B------:R-:W-:Y:S01]  /*7c00*/  UIADD3 UR12, UPT, UPT, UR43, 0x1400, URZ ;  /* 0x000014002b0c7890 */ /* 0x000fe2000fffe0ff */
[----:B------:R-:W-:Y:S01]  /*7c10*/  R2UR UR9, R94 ;  /* 0x000000005e0972ca */ /* 0x000fe200000e0000 */
[----:B------:R-:W-:Y:S01]  /*7c20*/  UIADD3 UR10, UP0, UPT, UR46, 0x680, URZ ;  /* 0x000006802e0a7890 */ /* 0x000fe2000ff1e0ff */
[----:B------:R-:W-:Y:S01]  /*7c30*/  R2UR UR8, R93 ;  /* 0x000000005d0872ca */ /* 0x000fe200000e0000 */
[----:B------:R-:W-:Y:S02]  /*7c40*/  UMOV UR7, UR36 ;  /* 0x0000002400077c82 */ /* 0x000fe40008000000 */
[----:B------:R-:W-:Y:S01]  /*7c50*/  IMAD.U32 R111, RZ, RZ, UR12 ;  /* 0x0000000cff6f7e24 */ /* 0x000fe2000f8e00ff */
[----:B------:R-:W-:Y:S04]  /*7c60*/  UIADD3.X UR11, UPT, UPT, URZ, UR47, URZ, UP0, !UPT ;  /* 0x0000002fff0b7290 */ /* 0x000fe800087fe4ff */
[----:B------:R-:W-:Y:S03]  /*7c70*/  R2UR UR4, R111 ;  /* 0x000000006f0472ca */ /* 0x000fe600000e0000 */
[----:B------:R-:W-:Y:S02]  /*7c80*/  USHF.L.U32 UR5, UR9, 0x6, URZ ;  /* 0x0000000609057899 */ /* 0x000fe400080006ff */
[----:B------:R-:W-:Y:S09]  /*7c90*/  USHF.L.U32 UR6, UR8, 0x6, URZ ;  /* 0x0000000608067899 */ /* 0x000ff200080006ff */
[----:B------:R1:W-:Y:S01]  /*7ca0*/  UTMASTG.3D [UR4], [UR10] ;  /* 0x000000040a0073b5 */ /* 0x0003e20008010000 */
[----:B------:R0:W-:Y:S01]  /*7cb0*/  UTMACMDFLUSH ;  /* 0x00000000000079b7 */ /* 0x0001e20000000000 */
[----:B-1----:R-:W-:Y:S04]  /*7cc0*/  DEPBAR.LE SB0, 0x0 ;  /* 0x000080000000791a */ /* 0x002fe80000000000 */
.L_x_144:
[----:B------:R-:W-:Y:S05]  /*7cd0*/  BSYNC.RECONVERGENT B0 ;  /* 0x0000000000007941 */ /* 0x000fea0003800200 */
.L_x_143:
[----:B------:R-:W-:Y:S01]  /*7ce0*/  BAR.SYNC.DEFER_BLOCKING 0x1, 0x80 ;  /* 0x0042000000007b1d */ /* 0x000fe20000010000 */
[----:B------:R-:W-:Y:S01]  /*7cf0*/  ISETP.NE.AND P2, PT, R112, RZ, PT ;  /* 0x000000ff7000720c */ /* 0x000fe20003f45270 */
[----:B------:R-:W-:Y:S01]  /*7d00*/  IMAD.IADD R94, R43, 0x1, R81 ;  /* 0x000000012b5e7824 */ /* 0x000fe200078e0251 */
[----:B------:R-:W-:Y:S01]  /*7d10*/  ISETP.NE.AND P0, PT, R114, 0x2, PT ;  /* 0x000000027200780c */ /* 0x000fe20003f05270 */
[----:B------:R-:W-:Y:S01]  /*7d20*/  IMAD.IADD R93, R45, 0x1, R92 ;  /* 0x000000012d5d7824 */ /* 0x000fe200078e025c */
[----:B------:R-:W-:Y:S02]  /*7d30*/  ISETP.NE.AND P1, PT, R113, 0x4, PT ;  /* 0x000000047100780c */ /* 0x000fe40003f25270 */
[----:B------:R-:W-:Y:S02]  /*7d40*/  SEL R0, RZ, 0x1, P0 ;  /* 0x00000001ff007807 */ /* 0x000fe40000000000 */
[----:B------:R-:W-:Y:S02]  /*7d50*/  SEL R3, RZ, 0x1, P1 ;  /* 0x00000001ff037807 */ /* 0x000fe40000800000 */
[----:B------:R-:W-:Y:S02]  /*7d60*/  LOP3.LUT R109, R109, R0, RZ, 0x3c, !PT ;  /* 0x000000006d6d7212 */ /* 0x000fe400078e3cff */
[----:B------:R-:W-:Y:S02]  /*7d70*/  LOP3.LUT R110, R110, R3, RZ, 0x3c, !PT ;  /* 0x000000036e6e7212 */ /* 0x000fe400078e3cff */
[----:B------:R-:W-:Y:S02]  /*7d80*/  @P2 R2UR UR36, R107 ;  /* 0x000000006b2422ca */ /* 0x000fe400000e0000 */
[----:B------:R-:W-:Y:S02]  /*7d90*/  SEL R114, R114, RZ, P0 ;  /* 0x000000ff72727207 */ /* 0x000fe40000000000 */
[----:B------:R-:W-:Y:S01]  /*7da0*/  SEL R44, R113, RZ, P1 ;  /* 0x000000ff712c7207 */ /* 0x000fe20000800000 */
[----:B------:R-:W-:Y:S10]  /*7db0*/  @P2 BRA `(.L_x_145) ;  /* 0xffffffe400a02947 */ /* 0x000ff4000383ffff */
[----:B------:R-:W-:Y:S05]  /*7dc0*/  EXIT ;  /* 0x000000000000794d */ /* 0x000fea0003800000 */
.L_x_25:
[----:B--2---:R2:W4:Y:S02]  /*7dd0*/  SYNCS.PHASECHK.TRANS64.TRYWAIT P0, [R3+URZ+0x2d0], R2 ;  /* 0x0002d002030075a7 */ /* 0x00452400080011ff */
[----:B----4-:R-:W-:Y:S05]  /*7de0*/  @!P0 NANOSLEEP.SYNCS 0x989680 ;  /* 0x009896800000895d */ /* 0x010fea0003900000 */
[----:B------:R-:W4:Y:S02]  /*7df0*/  @!P0 SYNCS.PHASECHK.TRANS64 P0, [R3+URZ+0x2d0], R2 ;  /* 0x0002d002030085a7 */ /* 0x000f2400080010ff */
[----:B----4-:R-:W-:Y:S05]  /*7e00*/  @!P0 BRA `(.L_x_25) ;  /* 0xfffffffc00f08947 */ /* 0x010fea000383ffff */
[----:B------:R-:W-:Y:S05]  /*7e10*/  BRA `(.L_x_146) ;  /* 0xffffff9c00707947 */ /* 0x000fea000383ffff */
.L_x_28:
[----:B-1----:R-:W-:-:S07]  /*7e20*/  MOV R2, UR33 ;  /* 0x0000002100027c02 */ /* 0x002fce0008000f00 */
.L_x_147:
[----:B-1----:R1:W2:Y:S02]  /*7e30*/  SYNCS.PHASECHK.TRANS64.TRYWAIT P0, [R2+URZ+0x120], R5 ;  /* 0x00012005020075a7 */ /* 0x0022a400080011ff */
[----:B--2---:R-:W-:Y:S05]  /*7e40*/  @!P0 NANOSLEEP.SYNCS 0x989680 ;  /* 0x009896800000895d */ /* 0x004fea0003900000 */
[----:B------:R-:W2:Y:S02]  /*7e50*/  @!P0 SYNCS.PHASECHK.TRANS64 P0, [R2+URZ+0x120], R5 ;  /* 0x00012005020085a7 */ /* 0x000ea400080010ff */
[----:B--2---:R-:W-:Y:S05]  /*7e60*/  @!P0 BRA `(.L_x_147) ;  /* 0xfffffffc00f08947 */ /* 0x004fea000383ffff */
[----:B------:R-:W-:Y:S05]  /*7e70*/  BRA `(.L_x_27) ;  /* 0xffffff9c00d87947 */ /* 0x000fea000383ffff */
.L_x_35:
[----:B-1----:R-:W-:-:S07]  /*7e80*/  MOV R2, UR17 ;  /* 0x0000001100027c02 */ /* 0x002fce0008000f00 */
.L_x_148:
[----:B-1----:R1:W2:Y:S02]  /*7e90*/  SYNCS.PHASECHK.TRANS64.TRYWAIT P0, [R2+URZ+0x120], R5 ;  /* 0x00012005020075a7 */ /* 0x0022a400080011ff */
[----:B--2---:R-:W-:Y:S05]  /*7ea0*/  @!P0 NANOSLEEP.SYNCS 0x989680 ;  /* 0x009896800000895d */ /* 0x004fea0003900000 */
[----:B------:R-:W2:Y:S02]  /*7eb0*/  @!P0 SYNCS.PHASECHK.TRANS64 P0, [R2+URZ+0x120], R5 ;  /* 0x00012005020085a7 */ /* 0x000ea400080010ff */
[----:B--2---:R-:W-:Y:S05]  /*7ec0*/  @!P0 BRA `(.L_x_148) ;  /* 0xfffffffc00f08947 */ /* 0x004fea000383ffff */
[----:B------:R-:W-:Y:S05]  /*7ed0*/  BRA `(.L_x_34) ;  /* 0xffffffa000947947 */ /* 0x000fea000383ffff */
.L_x_40:
[----:B-1----:R1:W2:Y:S02]  /*7ee0*/  SYNCS.PHASECHK.TRANS64.TRYWAIT P0, [R2+URZ+0x260], R3 ;  /* 0x00026003020075a7 */ /* 0x0022a400080011ff */
[----:B--2---:R-:W-:Y:S05]  /*7ef0*/  @!P0 NANOSLEEP.SYNCS 0x989680 ;  /* 0x009896800000895d */ /* 0x004fea0003900000 */
[----:B------:R-:W2:Y:S02]  /*7f00*/  @!P0 SYNCS.PHASECHK.TRANS64 P0, [R2+URZ+0x260], R3 ;  /* 0x00026003020085a7 */ /* 0x000ea400080010ff */
[----:B--2---:R-:W-:Y:S05]  /*7f10*/  @!P0 BRA `(.L_x_40) ;  /* 0xfffffffc00f08947 */ /* 0x004fea000383ffff */
[----:B------:R-:W-:Y:S05]  /*7f20*/  BRA `(.L_x_149) ;  /* 0xffffffa400387947 */ /* 0x000fea000383ffff */
.L_x_44:
[----:B---3--:R-:W-:-:S07]  /*7f30*/  MOV R0, UR5 ;  /* 0x0000000500007c02 */ /* 0x008fce0008000f00 */
.L_x_150:
[----:B-1----:R1:W2:Y:S02]  /*7f40*/  SYNCS.PHASECHK.TRANS64.TRYWAIT P0, [R0+URZ], R3 ;  /* 0x00000003000075a7 */ /* 0x0022a400080011ff */
[----:B--2---:R-:W-:Y:S05]  /*7f50*/  @!P0 NANOSLEEP.SYNCS 0x989680 ;  /* 0x009896800000895d */ /* 0x004fea0003900000 */
[----:B------:R-:W2:Y:S02]  /*7f60*/  @!P0 SYNCS.PHASECHK.TRANS64 P0, [R0+URZ], R3 ;  /* 0x00000003000085a7 */ /* 0x000ea400080010ff */
[----:B--2---:R-:W-:Y:S05]  /*7f70*/  @!P0 BRA `(.L_x_150) ;  /* 0xfffffffc00f08947 */ /* 0x004fea000383ffff */
[----:B------:R-:W-:Y:S05]  /*7f80*/  BRA `(.L_x_151) ;  /* 0xffffffa800a87947 */ /* 0x000fea000383ffff */
.L_x_45:
[----:B---3--:R-:W-:-:S07]  /*7f90*/  MOV R0, UR5 ;  /* 0x0000000500007c02 */ /* 0x008fce0008000f00 */
.L_x_152:
[----:B-1----:R1:W2:Y:S02]  /*7fa0*/  SYNCS.PHASECHK.TRANS64.TRYWAIT P0, [R0+URZ], R3 ;  /* 0x00000003000075a7 */ /* 0x0022a400080011ff */
[----:B--2---:R-:W-:Y:S05]  /*7fb0*/  @!P0 NANOSLEEP.SYNCS 0x989680 ;  /* 0x009896800000895d */ /* 0x004fea0003900000 */
[----:B------:R-:W2:Y:S02]  /*7fc0*/  @!P0 SYNCS.PHASECHK.TRANS64 P0, [R0+URZ], R3 ;  /* 0x00000003000085a7 */ /* 0x000ea400080010ff */
[----:B--2---:R-:W-:Y:S05]  /*7fd0*/  @!P0 BRA `(.L_x_152) ;  /* 0xfffffffc00f08947 */ /* 0x004fea000383ffff */
[----:B------:R-:W-:Y:S05]  /*7fe0*/  BRA `(.L_x_153) ;  /* 0xffffffa800b47947 */ /* 0x000fea000383ffff */
.L_x_46:
[----:B---3--:R-:W-:-:S07]  /*7ff0*/  MOV R0, UR5 ;  /* 0x0000000500007c02 */ /* 0x008fce0008000f00 */
.L_x_154:
[----:B-1----:R1:W2:Y:S02]  /*8000*/  SYNCS.PHASECHK.TRANS64.TRYWAIT P0, [R0+URZ], R3 ;  /* 0x00000003000075a7 */ /* 0x0022a400080011ff */
[----:B--2---:R-:W-:Y:S05]  /*8010*/  @!P0 NANOSLEEP.SYNCS 0x989680 ;  /* 0x009896800000895d */ /* 0x004fea0003900000 */
[----:B------:R-:W2:Y:S02]  /*8020*/  @!P0 SYNCS.PHASECHK.TRANS64 P0, [R0+URZ], R3 ;  /* 0x00000003000085a7 */ /* 0x000ea400080010ff */
[----:B--2---:R-:W-:Y:S05]  /*8030*/  @!P0 BRA `(.L_x_154) ;  /* 0xfffffffc00f08947 */ /* 0x004fea000383ffff */
[----:B------:R-:W-:Y:S05]  /*8040*/  BRA `(.L_x_155) ;  /* 0xffffffa800c07947 */ /* 0x000fea000383ffff */
.L_x_47:
[----:B---3--:R-:W-:-:S07]  /*8050*/  MOV R0, UR5 ;  /* 0x0000000500007c02 */ /* 0x008fce0008000f00 */
.L_x_156:
[----:B-1----:R1:W2:Y:S02]  /*8060*/  SYNCS.PHASECHK.TRANS64.TRYWAIT P0, [R0+URZ], R3 ;  /* 0x00000003000075a7 */ /* 0x0022a400080011ff */
[----:B--2---:R-:W-:Y:S05]  /*8070*/  @!P0 NANOSLEEP.SYNCS 0x989680 ;  /* 0x009896800000895d */ /* 0x004fea0003900000 */
[----:B------:R-:W2:Y:S02]  /*8080*/  @!P0 SYNCS.PHASECHK.TRANS64 P0, [R0+URZ], R3 ;  /* 0x00000003000085a7 */ /* 0x000ea400080010ff */
[----:B--2---:R-:W-:Y:S05]  /*8090*/  @!P0 BRA `(.L_x_156) ;  /* 0xfffffffc00f08947 */ /* 0x004fea000383ffff */
[----:B------:R-:W-:Y:S05]  /*80a0*/  BRA `(.L_x_157) ;  /* 0xffffffa800cc7947 */ /* 0x000fea000383ffff */
.L_x_48:
[----:B---3--:R-:W-:-:S07]  /*80b0*/  MOV R0, UR5 ;  /* 0x0000000500007c02 */ /* 0x008fce0008000f00 */
.L_x_158:
[----:B-1----:R1:W2:Y:S02]  /*80c0*/  SYNCS.PHASECHK.TRANS64.TRYWAIT P0, [R0+URZ], R3 ;  /* 0x00000003000075a7 */ /* 0x0022a400080011ff */
[----:B--2---:R-:W-:Y:S05]  /*80d0*/  @!P0 NANOSLEEP.SYNCS 0x989680 ;  /* 0x009896800000895d */ /* 0x004fea0003900000 */
[----:B------:R-:W2:Y:S02]  /*80e0*/  @!P0 SYNCS.PHASECHK.TRANS64 P0, [R0+URZ], R3 ;  /* 0x00000003000085a7 */ /* 0x000ea400080010ff */
[----:B--2---:R-:W-:Y:S05]  /*80f0*/  @!P0 BRA `(.L_x_158) ;  /* 0xfffffffc00f08947 */ /* 0x004fea000383ffff */
[----:B------:R-:W-:Y:S05]  /*8100*/  BRA `(.L_x_159) ;  /* 0xffffffa800d87947 */ /* 0x000fea000383ffff */
.L_x_49:
[----:B---3--:R-:W-:-:S07]  /*8110*/  MOV R0, UR5 ;  /* 0x0000000500007c02 */ /* 0x008fce0008000f00 */
.L_x_160:
[----:B-1----:R1:W2:Y:S02]  /*8120*/  SYNCS.PHASECHK.TRANS64.TRYWAIT P0, [R0+URZ], R3 ;  /* 0x00000003000075a7 */ /* 0x0022a400080011ff */
[----:B--2---:R-:W-:Y:S05]  /*8130*/  @!P0 NANOSLEEP.SYNCS 0x989680 ;  /* 0x009896800000895d */ /* 0x004fea0003900000 */
[----:B------:R-:W2:Y:S02]  /*8140*/  @!P0 SYNCS.PHASECHK.TRANS64 P0, [R0+URZ], R3 ;  /* 0x00000003000085a7 */ /* 0x000ea400080010ff */
[----:B--2---:R-:W-:Y:S05]  /*8150*/  @!P0 BRA `(.L_x_160) ;  /* 0xfffffffc00f08947 */ /* 0x004fea000383ffff */
[----:B------:R-:W-:Y:S05]  /*8160*/  BRA `(.L_x_161) ;  /* 0xffffffa800e47947 */ /* 0x000fea000383ffff */
.L_x_50:
[----:B---3--:R-:W-:-:S07]  /*8170*/  MOV R0, UR5 ;  /* 0x0000000500007c02 */ /* 0x008fce0008000f00 */
.L_x_162:
[----:B-1----:R1:W2:Y:S02]  /*8180*/  SYNCS.PHASECHK.TRANS64.TRYWAIT P0, [R0+URZ], R3 ;  /* 0x00000003000075a7 */ /* 0x0022a400080011ff */
[----:B--2---:R-:W-:Y:S05]  /*8190*/  @!P0 NANOSLEEP.SYNCS 0x989680 ;  /* 0x009896800000895d */ /* 0x004fea0003900000 */
[----:B------:R-:W2:Y:S02]  /*81a0*/  @!P0 SYNCS.PHASECHK.TRANS64 P0, [R0+URZ], R3 ;  /* 0x00000003000085a7 */ /* 0x000ea400080010ff */
[----:B--2---:R-:W-:Y:S05]  /*81b0*/  @!P0 BRA `(.L_x_162) ;  /* 0xfffffffc00f08947 */ /* 0x004fea000383ffff */
[----:B------:R-:W-:Y:S05]  /*81c0*/  BRA `(.L_x_163) ;  /* 0xffffffa800f07947 */ /* 0x000fea000383ffff */
.L_x_51:
[----:B---3--:R-:W-:-:S07]  /*81d0*/  MOV R0, UR5 ;  /* 0x0000000500007c02 */ /* 0x008fce0008000f00 */
.L_x_164:
[----:B-1----:R1:W2:Y:S02]  /*81e0*/  SYNCS.PHASECHK.TRANS64.TRYWAIT P0, [R0+URZ], R3 ;  /* 0x00000003000075a7 */ /* 0x0022a400080011ff */
[----:B--2---:R-:W-:Y:S05]  /*81f0*/  @!P0 NANOSLEEP.SYNCS 0x989680 ;  /* 0x009896800000895d */ /* 0x004fea0003900000 */
[----:B------:R-:W2:Y:S02]  /*8200*/  @!P0 SYNCS.PHASECHK.TRANS64 P0, [R0+URZ], R3 ;  /* 0x00000003000085a7 */ /* 0x000ea400080010ff */
[----:B--2---:R-:W-:Y:S05]  /*8210*/  @!P0 BRA `(.L_x_164) ;  /* 0xfffffffc00f08947 */ /* 0x004fea000383ffff */
[----:B------:R-:W-:Y:S05]  /*8220*/  BRA `(.L_x_165) ;  /* 0xffffffa800fc7947 */ /* 0x000fea000383ffff */
.L_x_52:
[----:B---3--:R-:W-:-:S07]  /*8230*/  MOV R0, UR5 ;  /* 0x0000000500007c02 */ /* 0x008fce0008000f00 */
.L_x_166:
[----:B-1----:R1:W2:Y:S02]  /*8240*/  SYNCS.PHASECHK.TRANS64.TRYWAIT P0, [R0+URZ], R3 ;  /* 0x00000003000075a7 */ /* 0x0022a400080011ff */
[----:B--2---:R-:W-:Y:S05]  /*8250*/  @!P0 NANOSLEEP.SYNCS 0x989680 ;  /* 0x009896800000895d */ /* 0x004fea0003900000 */
[----:B------:R-:W2:Y:S02]  /*8260*/  @!P0 SYNCS.PHASECHK.TRANS64 P0, [R0+URZ], R3 ;  /* 0x00000003000085a7 */ /* 0x000ea400080010ff */
[----:B--2---:R-:W-:Y:S05]  /*8270*/  @!P0 BRA `(.L_x_166) ;  /* 0xfffffffc00f08947 */ /* 0x004fea000383ffff */
[----:B------:R-:W-:Y:S05]  /*8280*/  BRA `(.L_x_167) ;  /* 0xffffffac00087947 */ /* 0x000fea000383ffff */
.L_x_53:
[----:B---3--:R-:W-:-:S07]  /*8290*/  MOV R0, UR5 ;  /* 0x0000000500007c02 */ /* 0x008fce0008000f00 */
.L_x_168:
[----:B-1----:R1:W2:Y:S02]  /*82a0*/  SYNCS.PHASECHK.TRANS64.TRYWAIT P0, [R0+URZ], R3 ;  /* 0x00000003000075a7 */ /* 0x0022a400080011ff */
[----:B--2---:R-:W-:Y:S05]  /*82b0*/  @!P0 NANOSLEEP.SYNCS 0x989680 ;  /* 0x009896800000895d */ /* 0x004fea0003900000 */
[----:B------:R-:W2:Y:S02]  /*82c0*/  @!P0 SYNCS.PHASECHK.TRANS64 P0, [R0+URZ], R3 ;  /* 0x00000003000085a7 */ /* 0x000ea400080010ff */
[----:B--2---:R-:W-:Y:S05]  /*82d0*/  @!P0 BRA `(.L_x_168) ;  /* 0xfffffffc00f08947 */ /* 0x004fea000383ffff */
[----:B------:R-:W-:Y:S05]  /*82e0*/  BRA `(.L_x_169) ;  /* 0xffffffac00147947 */ /* 0x000fea000383ffff */
.L_x_54:
[----:B---3--:R-:W-:-:S07]  /*82f0*/  MOV R0, UR5 ;  /* 0x0000000500007c02 */ /* 0x008fce0008000f00 */
.L_x_170:
[----:B-1----:R1:W2:Y:S02]  /*8300*/  SYNCS.PHASECHK.TRANS64.TRYWAIT P0, [R0+URZ], R3 ;  /* 0x00000003000075a7 */ /* 0x0022a400080011ff */
[----:B--2---:R-:W-:Y:S05]  /*8310*/  @!P0 NANOSLEEP.SYNCS 0x989680 ;  /* 0x009896800000895d */ /* 0x004fea0003900000 */
[----:B------:R-:W2:Y:S02]  /*8320*/  @!P0 SYNCS.PHASECHK.TRANS64 P0, [R0+URZ], R3 ;  /* 0x00000003000085a7 */ /* 0x000ea400080010ff */
[----:B--2---:R-:W-:Y:S05]  /*8330*/  @!P0 BRA `(.L_x_170) ;  /* 0xfffffffc00f08947 */ /* 0x004fea000383ffff */
[----:B------:R-:W-:Y:S05]  /*8340*/  BRA `(.L_x_171) ;  /* 0xffffffac00207947 */ /* 0x000fea000383ffff */
.L_x_55:
[----:B---3--:R-:W-:-:S07]  /*8350*/  MOV R0, UR5 ;  /* 0x0000000500007c02 */ /* 0x008fce0008000f00 */
.L_x_172:
[----:B-1----:R1:W2:Y:S02]  /*8360*/  SYNCS.PHASECHK.TRANS64.TRYWAIT P0, [R0+URZ], R3 ;  /* 0x00000003000075a7 */ /* 0x0022a400080011ff */
[----:B--2---:R-:W-:Y:S05]  /*8370*/  @!P0 NANOSLEEP.SYNCS 0x989680 ;  /* 0x009896800000895d */ /* 0x004fea0003900000 */
[----:B------:R-:W2:Y:S02]  /*8380*/  @!P0 SYNCS.PHASECHK.TRANS64 P0, [R0+URZ], R3 ;  /* 0x00000003000085a7 */ /* 0x000ea400080010ff */
[----:B--2---:R-:W-:Y:S05]  /*8390*/  @!P0 BRA `(.L_x_172) ;  /* 0xfffffffc00f08947 */ /* 0x004fea000383ffff */
[----:B------:R-:W-:Y:S05]  /*83a0*/  BRA `(.L_x_173) ;  /* 0xffffffac002c7947 */ /* 0x000fea000383ffff */
.L_x_56:
[----:B---3--:R-:W-:-:S07]  /*83b0*/  MOV R0, UR5 ;  /* 0x0000000500007c02 */ /* 0x008fce0008000f00 */
.L_x_174:
[----:B-1----:R1:W2:Y:S02]  /*83c0*/  SYNCS.PHASECHK.TRANS64.TRYWAIT P0, [R0+URZ], R3 ;  /* 0x00000003000075a7 */ /* 0x0022a400080011ff */
[----:B--2---:R-:W-:Y:S05]  /*83d0*/  @!P0 NANOSLEEP.SYNCS 0x989680 ;  /* 0x009896800000895d */ /* 0x004fea0003900000 */
[----:B------:R-:W2:Y:S02]  /*83e0*/  @!P0 SYNCS.PHASECHK.TRANS64 P0, [R0+URZ], R3 ;  /* 0x00000003000085a7 */ /* 0x000ea400080010ff */
[----:B--2---:R-:W-:Y:S05]  /*83f0*/  @!P0 BRA `(.L_x_174) ;  /* 0xfffffffc00f08947 */ /* 0x004fea000383ffff */
[----:B------:R-:W-:Y:S05]  /*8400*/  BRA `(.L_x_175) ;  /* 0xffffffac00387947 */ /* 0x000fea000383ffff */
.L_x_57:
[----:B---3--:R-:W-:-:S07]  /*8410*/  MOV R0, UR5 ;  /* 0x0000000500007c02 */ /* 0x008fce0008000f00 */
.L_x_176:
[----:B-1----:R1:W2:Y:S02]  /*8420*/  SYNCS.PHASECHK.TRANS64.TRYWAIT P0, [R0+URZ], R3 ;  /* 0x00000003000075a7 */ /* 0x0022a400080011ff */
[----:B--2---:R-:W-:Y:S05]  /*8430*/  @!P0 NANOSLEEP.SYNCS 0x989680 ;  /* 0x009896800000895d */ /* 0x004fea0003900000 */
[----:B------:R-:W2:Y:S02]  /*8440*/  @!P0 SYNCS.PHASECHK.TRANS64 P0, [R0+URZ], R3 ;  /* 0x00000003000085a7 */ /* 0x000ea400080010ff */
[----:B--2---:R-:W-:Y:S05]  /*8450*/  @!P0 BRA `(.L_x_176) ;  /* 0xfffffffc00f08947 */ /* 0x004fea000383ffff */
[----:B------:R-:W-:Y:S05]  /*8460*/  BRA `(.L_x_177) ;  /* 0xffffffac00447947 */ /* 0x000fea000383ffff */
.L_x_58:
[----:B---3--:R-:W-:-:S07]  /*8470*/  MOV R0, UR5 ;  /* 0x0000000500007c02 */ /* 0x008fce0008000f00 */
.L_x_178:
[----:B-1----:R1:W2:Y:S02]  /*8480*/  SYNCS.PHASECHK.TRANS64.TRYWAIT P0, [R0+URZ], R3 ;  /* 0x00000003000075a7 */ /* 0x0022a400080011ff */
[----:B--2---:R-:W-:Y:S05]  /*8490*/  @!P0 NANOSLEEP.SYNCS 0x989680 ;  /* 0x009896800000895d */ /* 0x004fea0003900000 */
[----:B------:R-:W2:Y:S02]  /*84a0*/  @!P0 SYNCS.PHASECHK.TRANS64 P0, [R0+URZ], R3 ;  /* 0x00000003000085a7 */ /* 0x000ea400080010ff */
[----:B--2---:R-:W-:Y:S05]  /*84b0*/  @!P0 BRA `(.L_x_178) ;  /* 0xfffffffc00f08947 */ /* 0x004fea000383ffff */
[----:B------:R-:W-:Y:S05]  /*84c0*/  BRA `(.L_x_179) ;  /* 0xffffffac00507947 */ /* 0x000fea000383ffff */
.L_x_59:
[----:B---3--:R-:W-:-:S07]  /*84d0*/  MOV R0, UR5 ;  /* 0x0000000500007c02 */ /* 0x008fce0008000f00 */
.L_x_180:
[----:B-1----:R1:W2:Y:S02]  /*84e0*/  SYNCS.PHASECHK.TRANS64.TRYWAIT P0, [R0+URZ], R3 ;  /* 0x00000003000075a7 */ /* 0x0022a400080011ff */
[----:B--2---:R-:W-:Y:S05]  /*84f0*/  @!P0 NANOSLEEP.SYNCS 0x989680 ;  /* 0x009896800000895d */ /* 0x004fea0003900000 */
[----:B------:R-:W2:Y:S02]  /*8500*/  @!P0 SYNCS.PHASECHK.TRANS64 P0, [R0+URZ], R3 ;  /* 0x00000003000085a7 */ /* 0x000ea400080010ff */
[----:B--2---:R-:W-:Y:S05]  /*8510*/  @!P0 BRA `(.L_x_180) ;  /* 0xfffffffc00f08947 */ /* 0x004fea000383ffff */
[----:B------:R-:W-:Y:S05]  /*8520*/  BRA `(.L_x_181) ;  /* 0xffffffac005c7947 */ /* 0x000fea000383ffff */
.L_x_60:
[----:B---3--:R-:W-:-:S07]  /*8530*/  MOV R0, UR5 ;  /* 0x0000000500007c02 */ /* 0x008fce0008000f00 */
.L_x_182:
[----:B-1----:R1:W2:Y:S02]  /*8540*/  SYNCS.PHASECHK.TRANS64.TRYWAIT P0, [R0+URZ], R3 ;  /* 0x00000003000075a7 */ /* 0x0022a400080011ff */
[----:B--2---:R-:W-:Y:S05]  /*8550*/  @!P0 NANOSLEEP.SYNCS 0x989680 ;  /* 0x009896800000895d */ /* 0x004fea0003900000 */
[----:B------:R-:W2:Y:S02]  /*8560*/  @!P0 SYNCS.PHASECHK.TRANS64 P0, [R0+URZ], R3 ;  /* 0x00000003000085a7 */ /* 0x000ea400080010ff */
[----:B--2---:R-:W-:Y:S05]  /*8570*/  @!P0 BRA `(.L_x_182) ;  /* 0xfffffffc00f08947 */ /* 0x004fea000383ffff */
[----:B------:R-:W-:Y:S05]  /*8580*/  BRA `(.L_x_183) ;  /* 0xffffffac00687947 */ /* 0x000fea000383ffff */
.L_x_61:
[----:B---3--:R-:W-:-:S07]  /*8590*/  MOV R0, UR5 ;  /* 0x0000000500007c02 */ /* 0x008fce0008000f00 */
.L_x_184:
[----:B-1----:R1:W2:Y:S02]  /*85a0*/  SYNCS.PHASECHK.TRANS64.TRYWAIT P0, [R0+URZ], R3 ;  /* 0x00000003000075a7 */ /* 0x0022a400080011ff */
[----:B--2---:R-:W-:Y:S05]  /*85b0*/  @!P0 NANOSLEEP.SYNCS 0x989680 ;  /* 0x009896800000895d */ /* 0x004fea0003900000 */
[----:B------:R-:W2:Y:S02]  /*85c0*/  @!P0 SYNCS.PHASECHK.TRANS64 P0, [R0+URZ], R3 ;  /* 0x00000003000085a7 */ /* 0x000ea400080010ff */
[----:B--2---:R-:W-:Y:S05]  /*85d0*/  @!P0 BRA `(.L_x_184) ;  /* 0xfffffffc00f08947 */ /* 0x004fea000383ffff */
[----:B------:R-:W-:Y:S05]  /*85e0*/  BRA `(.L_x_185) ;  /* 0xffffffac00747947 */ /* 0x000fea000383ffff */
.L_x_62:
[----:B---3--:R-:W-:-:S07]  /*85f0*/  MOV R0, UR5 ;  /* 0x0000000500007c02 */ /* 0x008fce0008000f00 */
.L_x_186:
[----:B-1----:R1:W2:Y:S02]  /*8600*/  SYNCS.PHASECHK.TRANS64.TRYWAIT P0, [R0+URZ], R3 ;  /* 0x00000003000075a7 */ /* 0x0022a400080011ff */
[----:B--2---:R-:W-:Y:S05]  /*8610*/  @!P0 NANOSLEEP.SYNCS 0x989680 ;  /* 0x009896800000895d */ /* 0x004fea0003900000 */
[----:B------:R-:W2:Y:S02]  /*8620*/  @!P0 SYNCS.PHASECHK.TRANS64 P0, [R0+URZ], R3 ;  /* 0x00000003000085a7 */ /* 0x000ea400080010ff */
[----:B--2---:R-:W-:Y:S05]  /*8630*/  @!P0 BRA `(.L_x_186) ;  /* 0xfffffffc00f08947 */ /* 0x004fea000383ffff */
[----:B------:R-:W-:Y:S05]  /*8640*/  BRA `(.L_x_187) ;  /* 0xffffffac00807947 */ /* 0x000fea000383ffff */
.L_x_63:
[----:B---3--:R-:W-:-:S07]  /*8650*/  MOV R0, UR5 ;  /* 0x0000000500007c02 */ /* 0x008fce0008000f00 */
.L_x_188:
[----:B-1----:R1:W2:Y:S02]  /*8660*/  SYNCS.PHASECHK.TRANS64.TRYWAIT P0, [R0+URZ], R3 ;  /* 0x00000003000075a7 */ /* 0x0022a400080011ff */
[----:B--2---:R-:W-:Y:S05]  /*8670*/  @!P0 NANOSLEEP.SYNCS 0x989680 ;  /* 0x009896800000895d */ /* 0x004fea0003900000 */
[----:B------:R-:W2:Y:S02]  /*8680*/  @!P0 SYNCS.PHASECHK.TRANS64 P0, [R0+URZ], R3 ;  /* 0x00000003000085a7 */ /* 0x000ea400080010ff */
[----:B--2---:R-:W-:Y:S05]  /*8690*/  @!P0 BRA `(.L_x_188) ;  /* 0xfffffffc00f08947 */ /* 0x004fea000383ffff */
[----:B------:R-:W-:Y:S05]  /*86a0*/  BRA `(.L_x_189) ;  /* 0xffffffac008c7947 */ /* 0x000fea000383ffff */
.L_x_64:
[----:B---3--:R-:W-:-:S07]  /*86b0*/  MOV R0, UR5 ;  /* 0x0000000500007c02 */ /* 0x008fce0008000f00 */
.L_x_190:
[----:B-1----:R1:W2:Y:S02]  /*86c0*/  SYNCS.PHASECHK.TRANS64.TRYWAIT P0, [R0+URZ], R3 ;  /* 0x00000003000075a7 */ /* 0x0022a400080011ff */
[----:B--2---:R-:W-:Y:S05]  /*86d0*/  @!P0 NANOSLEEP.SYNCS 0x989680 ;  /* 0x009896800000895d */ /* 0x004fea0003900000 */
[----:B------:R-:W2:Y:S02]  /*86e0*/  @!P0 SYNCS.PHASECHK.TRANS64 P0, [R0+URZ], R3 ;  /* 0x00000003000085a7 */ /* 0x000ea400080010ff */
[----:B--2---:R-:W-:Y:S05]  /*86f0*/  @!P0 BRA `(.L_x_190) ;  /* 0xfffffffc00f08947 */ /* 0x004fea000383ffff */
[----:B------:R-:W-:Y:S05]  /*8700*/  BRA `(.L_x_191) ;  /* 0xffffffac00987947 */ /* 0x000fea000383ffff */
.L_x_65:
[----:B---3--:R-:W-:-:S07]  /*8710*/  MOV R0, UR5 ;  /* 0x0000000500007c02 */ /* 0x008fce0008000f00 */
.L_x_192:
[----:B-1----:R1:W2:Y:S02]  /*8720*/  SYNCS.PHASECHK.TRANS64.TRYWAIT P0, [R0+URZ], R3 ;  /* 0x00000003000075a7 */ /* 0x0022a400080011ff */
[----:B--2---:R-:W-:Y:S05]  /*8730*/  @!P0 NANOSLEEP.SYNCS 0x989680 ;  /* 0x009896800000895d */ /* 0x004fea0003900000 */
[----:B------:R-:W2:Y:S02]  /*8740*/  @!P0 SYNCS.PHASECHK.TRANS64 P0, [R0+URZ], R3 ;  /* 0x00000003000085a7 */ /* 0x000ea400080010ff */
[----:B--2---:R-:W-:Y:S05]  /*8750*/  @!P0 BRA `(.L_x_192) ;  /* 0xfffffffc00f08947 */ /* 0x004fea000383ffff */
[----:B------:R-:W-:Y:S05]  /*8760*/  BRA `(.L_x_193) ;  /* 0xffffffac00a47947 */ /* 0x000fea000383ffff */
.L_x_66:
[----:B---3--:R-:W-:-:S07]  /*8770*/  MOV R0, UR5 ;  /* 0x0000000500007c02 */ /* 0x008fce0008000f00 */
.L_x_194:
[----:B-1----:R1:W2:Y:S02]  /*8780*/  SYNCS.PHASECHK.TRANS64.TRYWAIT P0, [R0+URZ], R3 ;  /* 0x00000003000075a7 */ /* 0x0022a400080011ff */
[----:B--2---:R-:W-:Y:S05]  /*8790*/  @!P0 NANOSLEEP.SYNCS 0x989680 ;  /* 0x009896800000895d */ /* 0x004fea0003900000 */
[----:B------:R-:W2:Y:S02]  /*87a0*/  @!P0 SYNCS.PHASECHK.TRANS64 P0, [R0+URZ], R3 ;  /* 0x00000003000085a7 */ /* 0x000ea400080010ff */
[----:B--2---:R-:W-:Y:S05]  /*87b0*/  @!P0 BRA `(.L_x_194) ;  /* 0xfffffffc00f08947 */ /* 0x004fea000383ffff */
[----:B------:R-:W-:Y:S05]  /*87c0*/  BRA `(.L_x_195) ;  /* 0xffffffac00b07947 */ /* 0x000fea000383ffff */
.L_x_67:
[----:B---3--:R-:W-:-:S07]  /*87d0*/  MOV R0, UR5 ;  /* 0x0000000500007c02 */ /* 0x008fce0008000f00 */
.L_x_196:
[----:B-1----:R1:W2:Y:S02]  /*87e0*/  SYNCS.PHASECHK.TRANS64.TRYWAIT P0, [R0+URZ], R3 ;  /* 0x00000003000075a7 */ /* 0x0022a400080011ff */
[----:B--2---:R-:W-:Y:S05]  /*87f0*/  @!P0 NANOSLEEP.SYNCS 0x989680 ;  /* 0x009896800000895d */ /* 0x004fea0003900000 */
[----:B------:R-:W2:Y:S02]  /*8800*/  @!P0 SYNCS.PHASECHK.TRANS64 P0, [R0+URZ], R3 ;  /* 0x00000003000085a7 */ /* 0x000ea400080010ff */
[----:B--2---:R-:W-:Y:S05]  /*8810*/  @!P0 BRA `(.L_x_196) ;  /* 0xfffffffc00f08947 */ /* 0x004fea000383ffff */
[----:B------:R-:W-:Y:S05]  /*8820*/  BRA `(.L_x_197) ;  /* 0xffffffac00bc7947 */ /* 0x000fea000383ffff */
.L_x_68:
[----:B---3--:R-:W-:-:S07]  /*8830*/  MOV R0, UR5 ;  /* 0x0000000500007c02 */ /* 0x008fce0008000f00 */
.L_x_198:
[----:B-1----:R1:W2:Y:S02]  /*8840*/  SYNCS.PHASECHK.TRANS64.TRYWAIT P0, [R0+URZ], R3 ;  /* 0x00000003000075a7 */ /* 0x0022a400080011ff */
[----:B--2---:R-:W-:Y:S05]  /*8850*/  @!P0 NANOSLEEP.SYNCS 0x989680 ;  /* 0x009896800000895d */ /* 0x004fea0003900000 */
[----:B------:R-:W2:Y:S02]  /*8860*/  @!P0 SYNCS.PHASECHK.TRANS64 P0, [R0+URZ], R3 ;  /* 0x00000003000085a7 */ /* 0x000ea400080010ff */
[----:B--2---:R-:W-:Y:S05]  /*8870*/  @!P0 BRA `(.L_x_198) ;  /* 0xfffffffc00f08947 */ /* 0x004fea000383ffff */
[----:B------:R-:W-:Y:S05]  /*8880*/  BRA `(.L_x_199) ;  /* 0xffffffac00c87947 */ /* 0x000fea000383ffff */
.L_x_69:
[----:B---3--:R-:W-:-:S07]  /*8890*/  MOV R0, UR5 ;  /* 0x0000000500007c02 */ /* 0x008fce0008000f00 */
.L_x_200:
[----:B-1----:R1:W2:Y:S02]  /*88a0*/  SYNCS.PHASECHK.TRANS64.TRYWAIT P0, [R0+URZ], R3 ;  /* 0x00000003000075a7 */ /* 0x0022a400080011ff */
[----:B--2---:R-:W-:Y:S05]  /*88b0*/  @!P0 NANOSLEEP.SYNCS 0x989680 ;  /* 0x009896800000895d */ /* 0x004fea0003900000 */
[----:B------:R-:W2:Y:S02]  /*88c0*/  @!P0 SYNCS.PHASECHK.TRANS64 P0, [R0+URZ], R3 ;  /* 0x00000003000085a7 */ /* 0x000ea400080010ff */
[----:B--2---:R-:W-:Y:S05]  /*88d0*/  @!P0 BRA `(.L_x_200) ;  /* 0xfffffffc00f08947 */ /* 0x004fea000383ffff */
[----:B------:R-:W-:Y:S05]  /*88e0*/  BRA `(.L_x_201) ;  /* 0xffffffac00d47947 */ /* 0x000fea000383ffff */
.L_x_70:
[----:B---3--:R-:W-:-:S07]  /*88f0*/  MOV R0, UR5 ;  /* 0x0000000500007c02 */ /* 0x008fce0008000f00 */
.L_x_202:
[----:B-1----:R1:W2:Y:S02]  /*8900*/  SYNCS.PHASECHK.TRANS64.TRYWAIT P0, [R0+URZ], R3 ;  /* 0x00000003000075a7 */ /* 0x0022a400080011ff */
[----:B--2---:R-:W-:Y:S05]  /*8910*/  @!P0 NANOSLEEP.SYNCS 0x989680 ;  /* 0x009896800000895d */ /* 0x004fea0003900000 */
[----:B------:R-:W2:Y:S02]  /*8920*/  @!P0 SYNCS.PHASECHK.TRANS64 P0, [R0+URZ], R3 ;  /* 0x00000003000085a7 */ /* 0x000ea400080010ff */
[----:B--2---:R-:W-:Y:S05]  /*8930*/  @!P0 BRA `(.L_x_202) ;  /* 0xfffffffc00f08947 */ /* 0x004fea000383ffff */
[----:B------:R-:W-:Y:S05]  /*8940*/  BRA `(.L_x_203) ;  /* 0xffffffac00e07947 */ /* 0x000fea000383ffff */
.L_x_71:
[----:B---3--:R-:W-:-:S07]  /*8950*/  MOV R0, UR5 ;  /* 0x0000000500007c02 */ /* 0x008fce0008000f00 */
.L_x_204:
[----:B-1----:R1:W2:Y:S02]  /*8960*/  SYNCS.PHASECHK.TRANS64.TRYWAIT P0, [R0+URZ], R3 ;  /* 0x00000003000075a7 */ /* 0x0022a400080011ff */
[----:B--2---:R-:W-:Y:S05]  /*8970*/  @!P0 NANOSLEEP.SYNCS 0x989680 ;  /* 0x009896800000895d */ /* 0x004fea0003900000 */
[----:B------:R-:W2:Y:S02]  /*8980*/  @!P0 SYNCS.PHASECHK.TRANS64 P0, [R0+URZ], R3 ;  /* 0x00000003000085a7 */ /* 0x000ea400080010ff */
[----:B--2---:R-:W-:Y:S05]  /*8990*/  @!P0 BRA `(.L_x_204) ;  /* 0xfffffffc00f08947 */ /* 0x004fea000383ffff */
[----:B------:R-:W-:Y:S05]  /*89a0*/  BRA `(.L_x_205) ;  /* 0xffffffac00ec7947 */ /* 0x000fea000383ffff */
.L_x_72:
[----:B---3--:R-:W-:-:S07]  /*89b0*/  MOV R0, UR5 ;  /* 0x0000000500007c02 */ /* 0x008fce0008000f00 */
.L_x_206:
[----:B-1----:R1:W2:Y:S02]  /*89c0*/  SYNCS.PHASECHK.TRANS64.TRYWAIT P0, [R0+URZ], R3 ;  /* 0x00000003000075a7 */ /* 0x0022a400080011ff */
[----:B--2---:R-:W-:Y:S05]  /*89d0*/  @!P0 NANOSLEEP.SYNCS 0x989680 ;  /* 0x009896800000895d */ /* 0x004fea0003900000 */
[----:B------:R-:W2:Y:S02]  /*89e0*/  @!P0 SYNCS.PHASECHK.TRANS64 P0, [R0+URZ], R3 ;  /* 0x00000003000085a7 */ /* 0x000ea400080010ff */
[----:B--2---:R-:W-:Y:S05]  /*89f0*/  @!P0 BRA `(.L_x_206) ;  /* 0xfffffffc00f08947 */ /* 0x004fea000383ffff */
[----:B------:R-:W-:Y:S05]  /*8a00*/  BRA `(.L_x_207) ;  /* 0xffffffac00f87947 */ /* 0x000fea000383ffff */
.L_x_73:
[----:B---3--:R-:W-:-:S07]  /*8a10*/  MOV R0, UR5 ;  /* 0x0000000500007c02 */ /* 0x008fce0008000f00 */
.L_x_208:
[----:B-1----:R1:W2:Y:S02]  /*8a20*/  SYNCS.PHASECHK.TRANS64.TRYWAIT P0, [R0+URZ], R3 ;  /* 0x00000003000075a7 */ /* 0x0022a400080011ff */
[----:B--2---:R-:W-:Y:S05]  /*8a30*/  @!P0 NANOSLEEP.SYNCS 0x989680 ;  /* 0x009896800000895d */ /* 0x004fea0003900000 */
[----:B------:R-:W2:Y:S02]  /*8a40*/  @!P0 SYNCS.PHASECHK.TRANS64 P0, [R0+URZ], R3 ;  /* 0x00000003000085a7 */ /* 0x000ea400080010ff */
[----:B--2---:R-:W-:Y:S05]  /*8a50*/  @!P0 BRA `(.L_x_208) ;  /* 0xfffffffc00f08947 */ /* 0x004fea000383ffff */
[----:B------:R-:W-:Y:S05]  /*8a60*/  BRA `(.L_x_209) ;  /* 0xffffffb000047947 */ /* 0x000fea000383ffff */
.L_x_74:
[----:B---3--:R-:W-:-:S07]  /*8a70*/  MOV R0, UR5 ;  /* 0x0000000500007c02 */ /* 0x008fce0008000f00 */
.L_x_210:
[----:B-1----:R1:W2:Y:S02]  /*8a80*/  SYNCS.PHASECHK.TRANS64.TRYWAIT P0, [R0+URZ], R3 ;  /* 0x00000003000075a7 */ /* 0x0022a400080011ff */
[----:B--2---:R-:W-:Y:S05]  /*8a90*/  @!P0 NANOSLEEP.SYNCS 0x989680 ;  /* 0x009896800000895d */ /* 0x004fea0003900000 */
[----:B------:R-:W2:Y:S02]  /*8aa0*/  @!P0 SYNCS.PHASECHK.TRANS64 P0, [R0+URZ], R3 ;  /* 0x00000003000085a7 */ /* 0x000ea400080010ff */
[----:B--2---:R-:W-:Y:S05]  /*8ab0*/  @!P0 BRA `(.L_x_210) ;  /* 0xfffffffc00f08947 */ /* 0x004fea000383ffff */
[----:B------:R-:W-:Y:S05]  /*8ac0*/  BRA `(.L_x_211) ;  /* 0xffffffb000107947 */ /* 0x000fea000383ffff */
.L_x_75:
[----:B---3--:R-:W-:-:S07]  /*8ad0*/  MOV R0, UR5 ;  /* 0x0000000500007c02 */ /* 0x008fce0008000f00 */
.L_x_212:
[----:B-1----:R1:W2:Y:S02]  /*8ae0*/  SYNCS.PHASECHK.TRANS64.TRYWAIT P0, [R0+URZ], R3 ;  /* 0x00000003000075a7 */ /* 0x0022a400080011ff */
[----:B--2---:R-:W-:Y:S05]  /*8af0*/  @!P0 NANOSLEEP.SYNCS 0x989680 ;  /* 0x009896800000895d */ /* 0x004fea0003900000 */
[----:B------:R-:W2:Y:S02]  /*8b00*/  @!P0 SYNCS.PHASECHK.TRANS64 P0, [R0+URZ], R3 ;  /* 0x00000003000085a7 */ /* 0x000ea400080010ff */
[----:B--2---:R-:W-:Y:S05]  /*8b10*/  @!P0 BRA `(.L_x_212) ;  /* 0xfffffffc00f08947 */ /* 0x004fea000383ffff */
[----:B------:R-:W-:Y:S05]  /*8b20*/  BRA `(.L_x_213) ;  /* 0xffffffb0001c7947 */ /* 0x000fea000383ffff */
.L_x_76:
[----:B---3--:R-:W-:-:S07]  /*8b30*/  MOV R0, UR5 ;  /* 0x0000000500007c02 */ /* 0x008fce0008000f00 */
.L_x_214:
[----:B-1----:R1:W2:Y:S02]  /*8b40*/  SYNCS.PHASECHK.TRANS64.TRYWAIT P0, [R0+URZ], R3 ;  /* 0x00000003000075a7 */ /* 0x0022a400080011ff */
[----:B--2---:R-:W-:Y:S05]  /*8b50*/  @!P0 NANOSLEEP.SYNCS 0x989680 ;  /* 0x009896800000895d */ /* 0x004fea0003900000 */
[----:B------:R-:W2:Y:S02]  /*8b60*/  @!P0 SYNCS.PHASECHK.TRANS64 P0, [R0+URZ], R3 ;  /* 0x00000003000085a7 */ /* 0x000ea400080010ff */
[----:B--2---:R-:W-:Y:S05]  /*8b70*/  @!P0 BRA `(.L_x_214) ;  /* 0xfffffffc00f08947 */ /* 0x004fea000383ffff */
[----:B------:R-:W-:Y:S05]  /*8b80*/  BRA `(.L_x_215) ;  /* 0xffffffb000287947 */ /* 0x000fea000383ffff */
.L_x_77:
[----:B---3--:R-:W-:-:S07]  /*8b90*/  MOV R0, UR5 ;  /* 0x0000000500007c02 */ /* 0x008fce0008000f00 */
.L_x_216:
[----:B-1----:R1:W2:Y:S02]  /*8ba0*/  SYNCS.PHASECHK.TRANS64.TRYWAIT P0, [R0+URZ], R3 ;  /* 0x00000003000075a7 */ /* 0x0022a400080011ff */
[----:B--2---:R-:W-:Y:S05]  /*8bb0*/  @!P0 NANOSLEEP.SYNCS 0x989680 ;  /* 0x009896800000895d */ /* 0x004fea0003900000 */
[----:B------:R-:W2:Y:S02]  /*8bc0*/  @!P0 SYNCS.PHASECHK.TRANS64 P0, [R0+URZ], R3 ;  /* 0x00000003000085a7 */ /* 0x000ea400080010ff */
[----:B--2---:R-:W-:Y:S05]  /*8bd0*/  @!P0 BRA `(.L_x_216) ;  /* 0xfffffffc00f08947 */ /* 0x004fea000383ffff */
[----:B------:R-:W-:Y:S05]  /*8be0*/  BRA `(.L_x_217) ;  /* 0xffffffb000347947 */ /* 0x000fea000383ffff */
.L_x_78:
[----:B---3--:R-:W-:-:S07]  /*8bf0*/  MOV R0, UR5 ;  /* 0x0000000500007c02 */ /* 0x008fce0008000f00 */
.L_x_218:
[----:B-1----:R1:W2:Y:S02]  /*8c00*/  SYNCS.PHASECHK.TRANS64.TRYWAIT P0, [R0+URZ], R3 ;  /* 0x00000003000075a7 */ /* 0x0022a400080011ff */
[----:B--2---:R-:W-:Y:S05]  /*8c10*/  @!P0 NANOSLEEP.SYNCS 0x989680 ;  /* 0x009896800000895d */ /* 0x004fea0003900000 */
[----:B------:R-:W2:Y:S02]  /*8c20*/  @!P0 SYNCS.PHASECHK.TRANS64 P0, [R0+URZ], R3 ;  /* 0x00000003000085a7 */ /* 0x000ea400080010ff */
[----:B--2---:R-:W-:Y:S05]  /*8c30*/  @!P0 BRA `(.L_x_218) ;  /* 0xfffffffc00f08947 */ /* 0x004fea000383ffff */
[----:B------:R-:W-:Y:S05]  /*8c40*/  BRA `(.L_x_219) ;  /* 0xffffffb000407947 */ /* 0x000fea000383ffff */
.L_x_81:
[----:B-1----:R1:W2:Y:S02]  /*8c50*/  SYNCS.PHASECHK.TRANS64.TRYWAIT P0, [R0+URZ+0x2c0], R5 ;  /* 0x0002c005000075a7 */ /* 0x0022a400080011ff */
[----:B--2---:R-:W-:Y:S05]  /*8c60*/  @!P0 NANOSLEEP.SYNCS 0x989680 ;  /* 0x009896800000895d */ /* 0x004fea0003900000 */
[----:B------:R-:W2:Y:S02]  /*8c70*/  @!P0 SYNCS.PHASECHK.TRANS64 P0, [R0+URZ+0x2c0], R5 ;  /* 0x0002c005000085a7 */ /* 0x000ea400080010ff */
[----:B--2---:R-:W-:Y:S05]  /*8c80*/  @!P0 BRA `(.L_x_81) ;  /* 0xfffffffc00f08947 */ /* 0x004fea000383ffff */
[----:B------:R-:W-:Y:S05]  /*8c90*/  BRA `(.L_x_220) ;  /* 0xffffffb000a07947 */ /* 0x000fea000383ffff */
.L_x_82:
[----:B------:R-:W-:-:S07]  /*8ca0*/  MOV R0, UR5 ;  /* 0x0000000500007c02 */ /* 0x000fce0008000f00 */
.L_x_221:
[----:B-1----:R1:W2:Y:S02]  /*8cb0*/  SYNCS.PHASECHK.TRANS64.TRYWAIT P0, [R0+URZ+0x270], R7 ;  /* 0x00027007000075a7 */ /* 0x0022a400080011ff */
[----:B--2---:R-:W-:Y:S05]  /*8cc0*/  @!P0 NANOSLEEP.SYNCS 0x989680 ;  /* 0x009896800000895d */ /* 0x004fea0003900000 */
[----:B------:R-:W2:Y:S02]  /*8cd0*/  @!P0 SYNCS.PHASECHK.TRANS64 P0, [R0+URZ+0x270], R7 ;  /* 0x00027007000085a7 */ /* 0x000ea400080010ff */
[----:B--2---:R-:W-:Y:S05]  /*8ce0*/  @!P0 BRA `(.L_x_221) ;  /* 0xfffffffc00f08947 */ /* 0x004fea000383ffff */
[----:B------:R-:W-:Y:S05]  /*8cf0*/  BRA `(.L_x_222) ;  /* 0xffffffb000b07947 */ /* 0x000fea000383ffff */
.L_x_83:
[----:B-1----:R1:W2:Y:S02]  /*8d00*/  SYNCS.PHASECHK.TRANS64.TRYWAIT P1, [R0+URZ+0x260], R5 ;  /* 0x00026005000075a7 */ /* 0x0022a400080211ff */
[----:B--2---:R-:W-:Y:S05]  /*8d10*/  @!P1 NANOSLEEP.SYNCS 0x989680 ;  /* 0x009896800000995d */ /* 0x004fea0003900000 */
[----:B------:R-:W2:Y:S02]  /*8d20*/  @!P1 SYNCS.PHASECHK.TRANS64 P1, [R0+URZ+0x260], R5 ;  /* 0x00026005000095a7 */ /* 0x000ea400080210ff */
[----:B--2---:R-:W-:Y:S05]  /*8d30*/  @!P1 BRA `(.L_x_83) ;  /* 0xfffffffc00f09947 */ /* 0x004fea000383ffff */
[----:B------:R-:W-:Y:S05]  /*8d40*/  BRA `(.L_x_223) ;  /* 0xffffffb000e07947 */ /* 0x000fea000383ffff */
.L_x_86:
[----:B------:R-:W-:-:S07]  /*8d50*/  MOV R0, UR5 ;  /* 0x0000000500007c02 */ /* 0x000fce0008000f00 */
.L_x_224:
[----:B-1----:R1:W2:Y:S02]  /*8d60*/  SYNCS.PHASECHK.TRANS64.TRYWAIT P0, [R0+URZ+0x270], R3 ;  /* 0x00027003000075a7 */ /* 0x0022a400080011ff */
[----:B--2---:R-:W-:Y:S05]  /*8d70*/  @!P0 NANOSLEEP.SYNCS 0x989680 ;  /* 0x009896800000895d */ /* 0x004fea0003900000 */
[----:B------:R-:W2:Y:S02]  /*8d80*/  @!P0 SYNCS.PHASECHK.TRANS64 P0, [R0+URZ+0x270], R3 ;  /* 0x00027003000085a7 */ /* 0x000ea400080010ff */
[----:B--2---:R-:W-:Y:S05]  /*8d90*/  @!P0 BRA `(.L_x_224) ;  /* 0xfffffffc00f08947 */ /* 0x004fea000383ffff */
[----:B------:R-:W-:Y:S05]  /*8da0*/  BRA `(.L_x_85) ;  /* 0xffffffb400347947 */ /* 0x000fea000383ffff */
.L_x_95:
[----:B-1----:R-:W-:-:S04]  /*8db0*/  MOV R4, UR6 ;  /* 0x0000000600047c02 */ /* 0x002fc80008000f00 */
[----:B------:R1:W2:Y:S03]  /*8dc0*/  SYNCS.PHASECHK.TRANS64.TRYWAIT P0, [R4+URZ+0x8], R5 ;  /* 0x00000805040075a7 */ /* 0x0002a600080011ff */
[----:B--2---:R-:W-:Y:S05]  /*8dd0*/  @!P0 NANOSLEEP.SYNCS 0x989680 ;  /* 0x009896800000895d */ /* 0x004fea0003900000 */
[----:B------:R-:W2:Y:S02]  /*8de0*/  @!P0 SYNCS.PHASECHK.TRANS64 P0, [R4+URZ+0x8], R5 ;  /* 0x00000805040085a7 */ /* 0x000ea400080010ff */
[----:B--2---:R-:W-:Y:S05]  /*8df0*/  @!P0 BRA `(.L_x_95) ;  /* 0xfffffffc00ec8947 */ /* 0x004fea000383ffff */
[----:B------:R-:W-:Y:S05]  /*8e00*/  BRA `(.L_x_94) ;  /* 0xffffffb400e87947 */ /* 0x000fea000383ffff */
.L_x_97:
[----:B------:R-:W-:Y:S01]  /*8e10*/  BSSY B0, `(.L_x_225) ;  /* 0x0000006000007945 */ /* 0x000fe20003800000 */
[----:B------:R-:W-:-:S07]  /*8e20*/  MOV R15, 0xffffffff ;  /* 0xffffffff000f7802 */ /* 0x000fce0000000f00 */
[----:B-1---5:R-:W-:Y:S05]  /*8e30*/  WARPSYNC.COLLECTIVE R15, `(.L_x_226) ;  /* 0x000000000f0c7348 */ /* 0x022fea0003c00000 */
[----:B------:R-:W-:Y:S02]  /*8e40*/  ELECT P6, UR79, PT ;  /* 0x00000000004f782f */ /* 0x000fe400038c0000 */
[----:B------:R-:W-:Y:S01]  /*8e50*/  MOV R14, UR79 ;  /* 0x0000004f000e7c02 */ /* 0x000fe20008000f00 */
[----:B-1---5:R-:W-:Y:S10]  /*8e60*/  ENDCOLLECTIVE ;  /* 0x000000000000791b */ /* 0x022ff40003800000 */
.L_x_226:
[----:B------:R-:W-:Y:S05]  /*8e70*/  BSYNC B0 ;  /* 0x0000000000007941 */ /* 0x000fea0003800000 */
.L_x_225:
[----:B------:R-:W-:Y:S05]  /*8e80*/  BRA `(.L_x_227) ;  /* 0xffffffb800187947 */ /* 0x000fea000383ffff */
.L_x_99:
[----:B-1----:R-:W-:-:S04]  /*8e90*/  MOV R2, UR6 ;  /* 0x0000000600027c02 */ /* 0x002fc80008000f00 */
[----:B------:R1:W2:Y:S03]  /*8ea0*/  SYNCS.PHASECHK.TRANS64.TRYWAIT P0, [R2+URZ+0x8], R3 ;  /* 0x00000803020075a7 */ /* 0x0002a600080011ff */
[----:B--2---:R-:W-:Y:S05]  /*8eb0*/  @!P0 NANOSLEEP.SYNCS 0x989680 ;  /* 0x009896800000895d */ /* 0x004fea0003900000 */
[----:B------:R-:W2:Y:S02]  /*8ec0*/  @!P0 SYNCS.PHASECHK.TRANS64 P0, [R2+URZ+0x8], R3 ;  /* 0x00000803020085a7 */ /* 0x000ea400080010ff */
[----:B--2---:R-:W-:Y:S05]  /*8ed0*/  @!P0 BRA `(.L_x_99) ;  /* 0xfffffffc00ec8947 */ /* 0x004fea000383ffff */
[----:B------:R-:W-:Y:S05]  /*8ee0*/  BRA `(.L_x_98) ;  /* 0xffffffb8001c7947 */ /* 0x000fea000383ffff */
.L_x_100:
[----:B-1----:R1:W2:Y:S02]  /*8ef0*/  SYNCS.PHASECHK.TRANS64.TRYWAIT P0, [R0+URZ+0x260], R5 ;  /* 0x00026005000075a7 */ /* 0x0022a400080011ff */
[----:B--2---:R-:W-:Y:S05]  /*8f00*/  @!P0 NANOSLEEP.SYNCS 0x989680 ;  /* 0x009896800000895d */ /* 0x004fea0003900000 */
[----:B------:R-:W2:Y:S02]  /*8f10*/  @!P0 SYNCS.PHASECHK.TRANS64 P0, [R0+URZ+0x260], R5 ;  /* 0x00026005000085a7 */ /* 0x000ea400080010ff */
[----:B--2---:R-:W-:Y:S05]  /*8f20*/  @!P0 BRA `(.L_x_100) ;  /* 0xfffffffc00f08947 */ /* 0x004fea000383ffff */
[----:B------:R-:W-:Y:S05]  /*8f30*/  BRA `(.L_x_228) ;  /* 0xffffffb800f87947 */ /* 0x000fea000383ffff */
.L_x_102:
[----:B------:R-:W-:-:S07]  /*8f40*/  MOV R0, UR10 ;  /* 0x0000000a00007c02 */ /* 0x000fce0008000f00 */
.L_x_229:
[----:B-1----:R1:W2:Y:S02]  /*8f50*/  SYNCS.PHASECHK.TRANS64.TRYWAIT P0, [R0+URZ+0x2a0], R5 ;  /* 0x0002a005000075a7 */ /* 0x0022a400080011ff */
[----:B--2---:R-:W-:Y:S05]  /*8f60*/  @!P0 NANOSLEEP.SYNCS 0x989680 ;  /* 0x009896800000895d */ /* 0x004fea0003900000 */
[----:B------:R-:W2:Y:S02]  /*8f70*/  @!P0 SYNCS.PHASECHK.TRANS64 P0, [R0+URZ+0x2a0], R5 ;  /* 0x0002a005000085a7 */ /* 0x000ea400080010ff */
[----:B--2---:R-:W-:Y:S05]  /*8f80*/  @!P0 BRA `(.L_x_229) ;  /* 0xfffffffc00f08947 */ /* 0x004fea000383ffff */
[----:B------:R-:W-:Y:S05]  /*8f90*/  BRA `(.L_x_230) ;  /* 0xffffffbc00447947 */ /* 0x000fea000383ffff */
.L_x_105:
[----:B------:R-:W-:Y:S07]  /*8fa0*/  MOV R0, UR9 ;  /* 0x0000000900007c02 */ /* 0x000fee0008000f00 */
.L_x_231:
[----:B-1----:R1:W2:Y:S02]  /*8fb0*/  SYNCS.PHASECHK.TRANS64.TRYWAIT P0, [R0+URZ], R5 ;  /* 0x00000005000075a7 */ /* 0x0022a400080011ff */
[----:B--2---:R-:W-:Y:S05]  /*8fc0*/  @!P0 NANOSLEEP.SYNCS 0x989680 ;  /* 0x009896800000895d */ /* 0x004fea0003900000 */
[----:B------:R-:W2:Y:S02]  /*8fd0*/  @!P0 SYNCS.PHASECHK.TRANS64 P0, [R0+URZ], R5 ;  /* 0x00000005000085a7 */ /* 0x000ea400080010ff */
[----:B--2---:R-:W-:Y:S05]  /*8fe0*/  @!P0 BRA `(.L_x_231) ;  /* 0xfffffffc00f08947 */ /* 0x004fea000383ffff */
[----:B------:R-:W-:Y:S05]  /*8ff0*/  BRA `(.L_x_104) ;  /* 0xffffffbc00587947 */ /* 0x000fea000383ffff */
.L_x_109:
[----:B-1----:R-:W-:-:S07]  /*9000*/  MOV R0, UR7 ;  /* 0x0000000700007c02 */ /* 0x002fce0008000f00 */
.L_x_232:
[----:B-1----:R1:W2:Y:S02]  /*9010*/  SYNCS.PHASECHK.TRANS64.TRYWAIT P0, [R0+URZ], R3 ;  /* 0x00000003000075a7 */ /* 0x0022a400080011ff */
[----:B--2---:R-:W-:Y:S05]  /*9020*/  @!P0 NANOSLEEP.SYNCS 0x989680 ;  /* 0x009896800000895d */ /* 0x004fea0003900000 */
[----:B------:R-:W2:Y:S02]  /*9030*/  @!P0 SYNCS.PHASECHK.TRANS64 P0, [R0+URZ], R3 ;  /* 0x00000003000085a7 */ /* 0x000ea400080010ff */
[----:B--2---:R-:W-:Y:S05]  /*9040*/  @!P0 BRA `(.L_x_232) ;  /* 0xfffffffc00f08947 */ /* 0x004fea000383ffff */
[----:B------:R-:W-:Y:S05]  /*9050*/  BRA `(.L_x_233) ;  /* 0xffffffc000247947 */ /* 0x000fea000383ffff */
.L_x_110:
[----:B------:R-:W-:-:S07]  /*9060*/  MOV R0, UR7 ;  /* 0x0000000700007c02 */ /* 0x000fce0008000f00 */
.L_x_234:
[----:B-1----:R1:W2:Y:S02]  /*9070*/  SYNCS.PHASECHK.TRANS64.TRYWAIT P0, [R0+URZ], R3 ;  /* 0x00000003000075a7 */ /* 0x0022a400080011ff */
[----:B--2---:R-:W-:Y:S05]  /*9080*/  @!P0 NANOSLEEP.SYNCS 0x989680 ;  /* 0x009896800000895d */ /* 0x004fea0003900000 */
[----:B------:R-:W2:Y:S02]  /*9090*/  @!P0 SYNCS.PHASECHK.TRANS64 P0, [R0+URZ], R3 ;  /* 0x00000003000085a7 */ /* 0x000ea400080010ff */
[----:B--2---:R-:W-:Y:S05]  /*90a0*/  @!P0 BRA `(.L_x_234) ;  /* 0xfffffffc00f08947 */ /* 0x004fea000383ffff */
[----:B------:R-:W-:Y:S05]  /*90b0*/  BRA `(.L_x_235) ;  /* 0xffffffc000307947 */ /* 0x000fea000383ffff */
.L_x_111:
[----:B------:R-:W-:-:S07]  /*90c0*/  MOV R0, UR7 ;  /* 0x0000000700007c02 */ /* 0x000fce0008000f00 */
.L_x_236:
[----:B-1----:R1:W2:Y:S02]  /*90d0*/  SYNCS.PHASECHK.TRANS64.TRYWAIT P0, [R0+URZ], R3 ;  /* 0x00000003000075a7 */ /* 0x0022a400080011ff */
[----:B--2---:R-:W-:Y:S05]  /*90e0*/  @!P0 NANOSLEEP.SYNCS 0x989680 ;  /* 0x009896800000895d */ /* 0x004fea0003900000 */
[----:B------:R-:W2:Y:S02]  /*90f0*/  @!P0 SYNCS.PHASECHK.TRANS64 P0, [R0+URZ], R3 ;  /* 0x00000003000085a7 */ /* 0x000ea400080010ff */
[----:B--2---:R-:W-:Y:S05]  /*9100*/  @!P0 BRA `(.L_x_236) ;  /* 0xfffffffc00f08947 */ /* 0x004fea000383ffff */
[----:B------:R-:W-:Y:S05]  /*9110*/  BRA `(.L_x_237) ;  /* 0xffffffc0003c7947 */ /* 0x000fea000383ffff */
.L_x_114:
[----:B------:R-:W-:-:S07]  /*9120*/  MOV R0, UR8 ;  /* 0x0000000800007c02 */ /* 0x000fce0008000f00 */
.L_x_238:
[----:B-1----:R1:W2:Y:S02]  /*9130*/  SYNCS.PHASECHK.TRANS64.TRYWAIT P1, [R0+URZ+0x2e0], R3 ;  /* 0x0002e003000075a7 */ /* 0x0022a400080211ff */
[----:B--2---:R-:W-:Y:S05]  /*9140*/  @!P1 NANOSLEEP.SYNCS 0x989680 ;  /* 0x009896800000995d */ /* 0x004fea0003900000 */
[----:B------:R-:W2:Y:S02]  /*9150*/  @!P1 SYNCS.PHASECHK.TRANS64 P1, [R0+URZ+0x2e0], R3 ;  /* 0x0002e003000095a7 */ /* 0x000ea400080210ff */
[----:B--2---:R-:W-:Y:S05]  /*9160*/  @!P1 BRA `(.L_x_238) ;  /* 0xfffffffc00f09947 */ /* 0x004fea000383ffff */
[----:B------:R-:W-:Y:S05]  /*9170*/  BRA `(.L_x_239) ;  /* 0xffffffc000887947 */ /* 0x000fea000383ffff */
.L_x_119:
[----:B--2---:R2:W4:Y:S02]  /*9180*/  SYNCS.PHASECHK.TRANS64.TRYWAIT P0, [R0+URZ+0x260], R3 ;  /* 0x00026003000075a7 */ /* 0x00452400080011ff */
[----:B----4-:R-:W-:Y:S05]  /*9190*/  @!P0 NANOSLEEP.SYNCS 0x989680 ;  /* 0x009896800000895d */ /* 0x010fea0003900000 */
[----:B------:R-:W4:Y:S02]  /*91a0*/  @!P0 SYNCS.PHASECHK.TRANS64 P0, [R0+URZ+0x260], R3 ;  /* 0x00026003000085a7 */ /* 0x000f2400080010ff */
[----:B----4-:R-:W-:Y:S05]  /*91b0*/  @!P0 BRA `(.L_x_119) ;  /* 0xfffffffc00f08947 */ /* 0x010fea000383ffff */
[----:B------:R-:W-:Y:S05]  /*91c0*/  BRA `(.L_x_240) ;  /* 0xffffffc4008c7947 */ /* 0x000fea000383ffff */
.L_x_122:
[----:B------:R-:W-:Y:S07]  /*91d0*/  MOV R0, UR6 ;  /* 0x0000000600007c02 */ /* 0x000fee0008000f00 */
.L_x_241:
[----:B--2---:R2:W4:Y:S02]  /*91e0*/  SYNCS.PHASECHK.TRANS64.TRYWAIT P0, [R0+URZ+0x258], R3 ;  /* 0x00025803000075a7 */ /* 0x00452400080011ff */
[----:B----4-:R-:W-:Y:S05]  /*91f0*/  @!P0 NANOSLEEP.SYNCS 0x989680 ;  /* 0x009896800000895d */ /* 0x010fea0003900000 */
[----:B------:R-:W4:Y:S02]  /*9200*/  @!P0 SYNCS.PHASECHK.TRANS64 P0, [R0+URZ+0x258], R3 ;  /* 0x00025803000085a7 */ /* 0x000f2400080010ff */
[----:B----4-:R-:W-:Y:S05]  /*9210*/  @!P0 BRA `(.L_x_241) ;  /* 0xfffffffc00f08947 */ /* 0x010fea000383ffff */
[----:B------:R-:W-:Y:S05]  /*9220*/  BRA `(.L_x_121) ;  /* 0xffffffc800787947 */ /* 0x000fea000383ffff */
.L_x_125:
[----:B------:R-:W-:Y:S07]  /*9230*/  MOV R3, UR6 ;  /* 0x0000000600037c02 */ /* 0x000fee0008000f00 */
.L_x_242:
[----:B-1----:R1:W2:Y:S02]  /*9240*/  SYNCS.PHASECHK.TRANS64.TRYWAIT P2, [R3+URZ+0x248], R26 ;  /* 0x0002481a030075a7 */ /* 0x0022a400080411ff */
[----:B--2---:R-:W-:Y:S05]  /*9250*/  @!P2 NANOSLEEP.SYNCS 0x989680 ;  /* 0x009896800000a95d */ /* 0x004fea0003900000 */
[----:B------:R-:W2:Y:S02]  /*9260*/  @!P2 SYNCS.PHASECHK.TRANS64 P2, [R3+URZ+0x248], R26 ;  /* 0x0002481a0300a5a7 */ /* 0x000ea400080410ff */
[----:B--2---:R-:W-:Y:S05]  /*9270*/  @!P2 BRA `(.L_x_242) ;  /* 0xfffffffc00f0a947 */ /* 0x004fea000383ffff */
[----:B------:R-:W-:Y:S05]  /*9280*/  BRA `(.L_x_243) ;  /* 0xffffffcc000c7947 */ /* 0x000fea000383ffff */
.L_x_128:
[----:B--2---:R2:W3:Y:S02]  /*9290*/  SYNCS.PHASECHK.TRANS64.TRYWAIT P0, [R0+URZ+0x260], R3 ;  /* 0x00026003000075a7 */ /* 0x0044e400080011ff */
[----:B---3--:R-:W-:Y:S05]  /*92a0*/  @!P0 NANOSLEEP.SYNCS 0x989680 ;  /* 0x009896800000895d */ /* 0x008fea0003900000 */
[----:B------:R-:W3:Y:S02]  /*92b0*/  @!P0 SYNCS.PHASECHK.TRANS64 P0, [R0+URZ+0x260], R3 ;  /* 0x00026003000085a7 */ /* 0x000ee400080010ff */
[----:B---3--:R-:W-:Y:S05]  /*92c0*/  @!P0 BRA `(.L_x_128) ;  /* 0xfffffffc00f08947 */ /* 0x008fea000383ffff */
[----:B------:R-:W-:Y:S05]  /*92d0*/  BRA `(.L_x_244) ;  /* 0xffffffd0006c7947 */ /* 0x000fea000383ffff */
.L_x_139:
[----:B-1----:R-:W-:Y:S04]  /*92e0*/  MOV R0, UR43 ;  /* 0x0000002b00007c02 */ /* 0x002fe80008000f00 */
[----:B------:R1:W2:Y:S03]  /*92f0*/  SYNCS.PHASECHK.TRANS64.TRYWAIT P1, [R0+URZ+0x240], R3 ;  /* 0x00024003000075a7 */ /* 0x0002a600080211ff */
[----:B--2---:R-:W-:Y:S05]  /*9300*/  @!P1 NANOSLEEP.SYNCS 0x989680 ;  /* 0x009896800000995d */ /* 0x004fea0003900000 */
[----:B------:R-:W2:Y:S02]  /*9310*/  @!P1 SYNCS.PHASECHK.TRANS64 P1, [R0+URZ+0x240], R3 ;  /* 0x00024003000095a7 */ /* 0x000ea400080210ff */
[----:B--2---:R-:W-:Y:S05]  /*9320*/  @!P1 BRA `(.L_x_139) ;  /* 0xfffffffc00ec9947 */ /* 0x004fea000383ffff */
[----:B------:R-:W-:Y:S05]  /*9330*/  BRA `(.L_x_138) ;  /* 0xffffffdc004c7947 */ /* 0x000fea000383ffff */
.L_x_141:
[----:B------:R1:W1:Y:S02]  /*9340*/  SYNCS.PHASECHK.TRANS64.TRYWAIT P1, [R113+URZ+0x280], R2 ;  /* 0x00028002710075a7 */ /* 0x00026400080211ff */
[----:B-1----:R-:W-:Y:S05]  /*9350*/  @!P1 NANOSLEEP.SYNCS 0x989680 ;  /* 0x009896800000995d */ /* 0x002fea0003900000 */
[----:B------:R-:W1:Y:S02]  /*9360*/  @!P1 SYNCS.PHASECHK.TRANS64 P1, [R113+URZ+0x280], R2 ;  /* 0x00028002710095a7 */ /* 0x000e6400080210ff */
[----:B-1----:R-:W-:Y:S05]  /*9370*/  @!P1 BRA `(.L_x_141) ;  /* 0xfffffffc00f09947 */ /* 0x002fea000383ffff */
[----:B------:R-:W-:Y:S05]  /*9380*/  BRA `(.L_x_140) ;  /* 0xffffffdc00887947 */ /* 0x000fea000383ffff */
        .weak           $__internal_0_$__cuda_sm10x_tcgen05_guardrail_trap_col_being_dealloced_not_returned_by_alloc
        .type           $__internal_0_$__cuda_sm10x_tcgen05_guardrail_trap_col_being_dealloced_not_returned_by_alloc,@function
        .size           $__internal_0_$__cuda_sm10x_tcgen05_guardrail_trap_col_being_dealloced_not_returned_by_alloc,($__internal_1_$__cuda_sm10x_tcgen05_guardrail_trap_phase_invalid_during_alloc - $__internal_0_$__cuda_sm10x_tcgen05_guardrail_trap_col_being_dealloced_not_returned_by_alloc)
$__internal_0_$__cuda_sm10x_tcgen05_guardrail_trap_col_being_dealloced_not_returned_by_alloc:
[----:B------:R-:W-:Y:S05]  /*9390*/  BPT.TRAP 0x1 ;  /* 0x000000040000795c */ /* 0x000fea0000300000 */
[----:B------:R-:W-:-:S04]  /*93a0*/  HFMA2 R3, -RZ, RZ, 0, 0 ;  /* 0x00000000ff037431 */ /* 0x000fc800000001ff */
[----:B------:R-:W-:Y:S05]  /*93b0*/  RET.REL.NODEC R2 `(_ZN7cutlass13device_kernelINS_4gemm6kernel13GemmUniversalIN4cute5tupleIJiiiiEEENS1_10collective13CollectiveMmaINS1_35MainloopSm100TmaUmmaWarpSpecializedILi36ELi2ELi4ENS5_IJNS4_1CILi2EEENSA_ILi1EEESC_EEEEENS5_IJNSA_ILi128EEENSA_ILi64EEESG_EEENS_12float_e4m3_tENS5_IJlSC_lEEESI_SJ_NS4_8TiledMMAINS4_8MMA_AtomIJNS4_10MMA_TraitsINS4_25SM100_MMA_F8F6F4_2x1SM_SSEJSI_SI_fSF_SG_NS4_17integral_constantINS4_4UMMA5MajorELSQ_0EEESR_NSO_INSP_7ScaleInELSS_0EEEST_EEEEEENS4_6LayoutINS5_IJSC_SC_SC_EEENS5_IJNSA_ILi0EEESY_SY_EEEEENS5_IJNS4_10UnderscoreES11_S11_EEEEENS4_18SM100_TMA_2SM_LOADENS4_14ComposedLayoutINS4_7SwizzleILi2ELi4ELi3EEENS4_18smem_ptr_flag_bitsILi8EEENSW_INS5_IJNSA_ILi8EEESG_EEENS5_IJSG_SC_EEEEEEEvNS4_8identityES14_S1E_vS1F_EENS_8epilogue10collective18CollectiveEpilogueINS1H_23Sm100TmaWarpSpecializedILi1ELi1ELi32ELb0ELb0EEEJNS5_IJSG_SG_SG_EEENS5_IJNSW_ISG_SC_EES1N_EEESI_SJ_SI_SJ_NS1H_6fusion15FusionCallbacksIS1L_NS1P_17LinearCombinationISI_fSI_fLNS_15FloatRoundStyleE2EEES1M_S1O_JEEENS4_5SM1004TMEM4LOAD26SM100_TMEM_LOAD_32dp32b32xENS4_13SM90_TMA_LOADES1E_NS4_39AutoVectorizingCopyWithAssumedAlignmentILi128EEENS4_14SM90_TMA_STOREES1E_S21_S21_EEEvvEEEEvNT_6ParamsE) ;  /* 0xffffff6c02107950 */ /* 0x000fea0003c3ffff */
        .weak           $__internal_1_$__cuda_sm10x_tcgen05_guardrail_trap_phase_invalid_during_alloc
        .type           $__internal_1_$__cuda_sm10x_tcgen05_guardrail_trap_phase_invalid_during_alloc,@function
        .size           $__internal_1_$__cuda_sm10x_tcgen05_guardrail_trap_phase_invalid_during_alloc,($__internal_2_$__cuda_sm10x_tcgen05_guardrail_trap_unallocated_columns_being_dealloced - $__internal_1_$__cuda_sm10x_tcgen05_guardrail_trap_phase_invalid_during_alloc)
$__internal_1_$__cuda_sm10x_tcgen05_guardrail_trap_phase_invalid_during_alloc:
[----:B------:R-:W-:Y:S05]  /*93c0*/  BPT.TRAP 0x1 ;  /* 0x000000040000795c */ /* 0x000fea0000300000 */
[----:B------:R-:W-:-:S04]  /*93d0*/  MOV R3, 0x0 ;  /* 0x0000000000037802 */ /* 0x000fc80000000f00 */
[----:B------:R-:W-:Y:S05]  /*93e0*/  RET.REL.NODEC R2 `(_ZN7cutlass13device_kernelINS_4gemm6kernel13GemmUniversalIN4cute5tupleIJiiiiEEENS1_10collective13CollectiveMmaINS1_35MainloopSm100TmaUmmaWarpSpecializedILi36ELi2ELi4ENS5_IJNS4_1CILi2EEENSA_ILi1EEESC_EEEEENS5_IJNSA_ILi128EEENSA_ILi64EEESG_EEENS_12float_e4m3_tENS5_IJlSC_lEEESI_SJ_NS4_8TiledMMAINS4_8MMA_AtomIJNS4_10MMA_TraitsINS4_25SM100_MMA_F8F6F4_2x1SM_SSEJSI_SI_fSF_SG_NS4_17integral_constantINS4_4UMMA5MajorELSQ_0EEESR_NSO_INSP_7ScaleInELSS_0EEEST_EEEEEENS4_6LayoutINS5_IJSC_SC_SC_EEENS5_IJNSA_ILi0EEESY_SY_EEEEENS5_IJNS4_10UnderscoreES11_S11_EEEEENS4_18SM100_TMA_2SM_LOADENS4_14ComposedLayoutINS4_7SwizzleILi2ELi4ELi3EEENS4_18smem_ptr_flag_bitsILi8EEENSW_INS5_IJNSA_ILi8EEESG_EEENS5_IJSG_SC_EEEEEEEvNS4_8identityES14_S1E_vS1F_EENS_8epilogue10collective18CollectiveEpilogueINS1H_23Sm100TmaWarpSpecializedILi1ELi1ELi32ELb0ELb0EEEJNS5_IJSG_SG_SG_EEENS5_IJNSW_ISG_SC_EES1N_EEESI_SJ_SI_SJ_NS1H_6fusion15FusionCallbacksIS1L_NS1P_17LinearCombinationISI_fSI_fLNS_15FloatRoundStyleE2EEES1M_S1O_JEEENS4_5SM1004TMEM4LOAD26SM100_TMEM_LOAD_32dp32b32xENS4_13SM90_TMA_LOADES1E_NS4_39AutoVectorizingCopyWithAssumedAlignmentILi128EEENS4_14SM90_TMA_STOREES1E_S21_S21_EEEvvEEEEvNT_6ParamsE) ;  /* 0xffffff6c02047950 */ /* 0x000fea0003c3ffff */
        .weak           $__internal_2_$__cuda_sm10x_tcgen05_guardrail_trap_unallocated_columns_being_dealloced
        .type           $__internal_2_$__cuda_sm10x_tcgen05_guardrail_trap_unallocated_columns_being_dealloced,@function
        .size           $__internal_2_$__cuda_sm10x_tcgen05_guardrail_trap_unallocated_columns_being_dealloced,(.L_x_246 - $__internal_2_$__cuda_sm10x_tcgen05_guardrail_trap_unallocated_columns_being_dealloced)
$__internal_2_$__cuda_sm10x_tcgen05_guardrail_trap_unallocated_columns_being_dealloced:
[----:B------:R-:W-:Y:S05]  /*93f0*/  BPT.TRAP 0x1 ;  /* 0x000000040000795c */ /* 0x000fea0000300000 */
[----:B------:R-:W-:-:S04]  /*9400*/  HFMA2 R3, -RZ, RZ, 0, 0 ;  /* 0x00000000ff037431 */ /* 0x000fc800000001ff */
[----:B------:R-:W-:Y:S05]  /*9410*/  RET.REL.NODEC R2 `(_ZN7cutlass13device_kernelINS_4gemm6kernel13GemmUniversalIN4cute5tupleIJiiiiEEENS1_10collective13CollectiveMmaINS1_35MainloopSm100TmaUmmaWarpSpecializedILi36ELi2ELi4ENS5_IJNS4_1CILi2EEENSA_ILi1EEESC_EEEEENS5_IJNSA_ILi128EEENSA_ILi64EEESG_EEENS_12float_e4m3_tENS5_IJlSC_lEEESI_SJ_NS4_8TiledMMAINS4_8MMA_AtomIJNS4_10MMA_TraitsINS4_25SM100_MMA_F8F6F4_2x1SM_SSEJSI_SI_fSF_SG_NS4_17integral_constantINS4_4UMMA5MajorELSQ_0EEESR_NSO_INSP_7ScaleInELSS_0EEEST_EEEEEENS4_6LayoutINS5_IJSC_SC_SC_EEENS5_IJNSA_ILi0EEESY_SY_EEEEENS5_IJNS4_10UnderscoreES11_S11_EEEEENS4_18SM100_TMA_2SM_LOADENS4_14ComposedLayoutINS4_7SwizzleILi2ELi4ELi3EEENS4_18smem_ptr_flag_bitsILi8EEENSW_INS5_IJNSA_ILi8EEESG_EEENS5_IJSG_SC_EEEEEEEvNS4_8identityES14_S1E_vS1F_EENS_8epilogue10collective18CollectiveEpilogueINS1H_23Sm100TmaWarpSpecializedILi1ELi1ELi32ELb0ELb0EEEJNS5_IJSG_SG_SG_EEENS5_IJNSW_ISG_SC_EES1N_EEESI_SJ_SI_SJ_NS1H_6fusion15FusionCallbacksIS1L_NS1P_17LinearCombinationISI_fSI_fLNS_15FloatRoundStyleE2EEES1M_S1O_JEEENS4_5SM1004TMEM4LOAD26SM100_TMEM_LOAD_32dp32b32xENS4_13SM90_TMA_LOADES1E_NS4_39AutoVectorizingCopyWithAssumedAlignmentILi128EEENS4_14SM90_TMA_STOREES1E_S21_S21_EEEvvEEEEvNT_6ParamsE) ;  /* 0xffffff6802f87950 */ /* 0x000fea0003c3ffff */
.L_x_245:
[----:B------:R-:W-:-:S00]  /*9420*/  BRA `(.L_x_245) ;  /* 0xfffffffc00fc7947 */ /* 0x000fc0000383ffff */
[----:B------:R-:W-:-:S00]  /*9430*/  NOP ;  /* 0x0000000000007918 */ /* 0x000fc00000000000 */
        /* <DEDUP_REMOVED lines=12> */
.L_x_246:


//--------------------- .nv.global.init           --------------------------
	.section	.nv.global.init,"aw",@progbits
.nv.global.init:
	.type		$str$27,@object
	.size		$str$27,($str$28 - $str$27)
$str$27:
        /*0000*/ 	.byte	0x28, 0x61, 0x64, 0x64, 0x72, 0x65, 0x73, 0x73, 0x20, 0x26, 0x20, 0x6d, 0x61, 0x73, 0x6b, 0x29
        /*0010*/ 	.byte	0x20, 0x3d, 0x3d, 0x20, 0x30, 0x00
	.type		$str$28,@object
	.size		$str$28,($str$26 - $str$28)
$str$28:
        /*0016*/ 	.byte	0x2f, 0x74, 0x6d, 0x70, 0x2f, 0x63, 0x75, 0x74, 0x6c, 0x61, 0x73, 0x73, 0x5f, 0x73, 0x77, 0x65
        /*0026*/ 	.byte	0x65, 0x70, 0x5f, 0x73, 0x72, 0x63, 0x2f, 0x69, 0x6e, 0x63, 0x6c, 0x75, 0x64, 0x65, 0x2f, 0x63
        /*0036*/ 	.byte	0x75, 0x74, 0x65, 0x2f, 0x70, 0x6f, 0x69, 0x6e, 0x74, 0x65, 0x72, 0x5f, 0x66, 0x6c, 0x61, 0x67
        /*0046*/ 	.byte	0x67, 0x65, 0x64, 0x2e, 0x68, 0x70, 0x70, 0x00
	.type		$str$26,@object
	.size		$str$26,($str$25 - $str$26)
$str$26:
        /*004e*/ 	.byte	0x2f, 0x74, 0x6d, 0x70, 0x2f, 0x63, 0x75, 0x74, 0x6c, 0x61, 0x73, 0x73, 0x5f, 0x73, 0x77, 0x65
        /*005e*/ 	.byte	0x65, 0x70, 0x5f, 0x73, 0x72, 0x63, 0x2f, 0x69, 0x6e, 0x63, 0x6c, 0x75, 0x64, 0x65, 0x2f, 0x63
        /*006e*/ 	.byte	0x75, 0x74, 0x65, 0x2f, 0x61, 0x74, 0x6f, 0x6d, 0x2f, 0x63, 0x6f, 0x70, 0x79, 0x5f, 0x74, 0x72
        /*007e*/ 	.byte	0x61, 0x69, 0x74, 0x73, 0x5f, 0x73, 0x6d, 0x31, 0x30, 0x30, 0x2e, 0x68, 0x70, 0x70, 0x00
	.type		$str$25,@object
	.size		$str$25,(__unnamed_1 - $str$25)
$str$25:
        /*008d*/ 	.byte	0x28, 0x28, 0x75, 0x69, 0x6e, 0x74, 0x33, 0x32, 0x5f, 0x74, 0x28, 0x74, 0x68, 0x72, 0x65, 0x61
        /*009d*/ 	.byte	0x64, 0x49, 0x64, 0x78, 0x2e, 0x78, 0x29, 0x20, 0x2f, 0x20, 0x33, 0x32, 0x29, 0x20, 0x25, 0x20
        /*00ad*/ 	.byte	0x34, 0x29, 0x20, 0x3d, 0x3d, 0x20, 0x28, 0x28, 0x28, 0x74, 0x6d, 0x65, 0x6d, 0x5f, 0x61, 0x64
        /*00bd*/ 	.byte	0x64, 0x72, 0x20, 0x3e, 0x3e, 0x20, 0x31, 0x36, 0x29, 0x20, 0x2f, 0x20, 0x33, 0x32, 0x29, 0x20
        /*00cd*/ 	.byte	0x25, 0x20, 0x34, 0x29, 0x00
	.type		__unnamed_1,@object
	.size		__unnamed_1,(__unnamed_2 - __unnamed_1)
__unnamed_1:
        /*00d2*/ 	.byte	0x61, 0x75, 0x74, 0x6f, 0x20, 0x63, 0x75, 0x74, 0x65, 0x3a, 0x3a, 0x61, 0x73, 0x5f, 0x70, 0x6f
        /* <DEDUP_REMOVED lines=24> */
        /*0262*/ 	.byte	0x3c, 0x34, 0x30, 0x39, 0x36, 0x3e, 0x3e, 0x3e, 0x3e, 0x5d, 0x00
	.type		__unnamed_2,@object
	.size		__unnamed_2,(.L_2 - __unnamed_2)
__unnamed_2:
        /* <DEDUP_REMOVED lines=40> */
        /*04ed*/ 	.byte	0x74, 0x65, 0x3a, 0x3a, 0x43, 0x3c, 0x30, 0x3e, 0x3e, 0x3e, 0x3e, 0x5d, 0x00
.L_2:


//--------------------- .nv.shared._ZN7cutlass13device_kernelINS_4gemm6kernel13GemmUniversalIN4cute5tupleIJiiiiEEENS1_10collective13CollectiveMmaINS1_35MainloopSm100TmaUmmaWarpSpecializedILi36ELi2ELi4ENS5_IJNS4_1CILi2EEENSA_ILi1EEESC_EEEEENS5_IJNSA_ILi128EEENSA_ILi64EEESG_EEENS_12float_e4m3_tENS5_IJlSC_lEEESI_SJ_NS4_8TiledMMAINS4_8MMA_AtomIJNS4_10MMA_TraitsINS4_25SM100_MMA_F8F6F4_2x1SM_SSEJSI_SI_fSF_SG_NS4_17integral_constantINS4_4UMMA5MajorELSQ_0EEESR_NSO_INSP_7ScaleInELSS_0EEEST_EEEEEENS4_6LayoutINS5_IJSC_SC_SC_EEENS5_IJNSA_ILi0EEESY_SY_EEEEENS5_IJNS4_10UnderscoreES11_S11_EEEEENS4_18SM100_TMA_2SM_LOADENS4_14ComposedLayoutINS4_7SwizzleILi2ELi4ELi3EEENS4_18smem_ptr_flag_bitsILi8EEENSW_INS5_IJNSA_ILi8EEESG_EEENS5_IJSG_SC_EEEEEEEvNS4_8identityES14_S1E_vS1F_EENS_8epilogue10collective18CollectiveEpilogueINS1H_23Sm100TmaWarpSpecializedILi1ELi1ELi32ELb0ELb0EEEJNS5_IJSG_SG_SG_EEENS5_IJNSW_ISG_SC_EES1N_EEESI_SJ_SI_SJ_NS1H_6fusion15FusionCallbacksIS1L_NS1P_17LinearCombinationISI_fSI_fLNS_15FloatRoundStyleE2EEES1M_S1O_JEEENS4_5SM1004TMEM4LOAD26SM100_TMEM_LOAD_32dp32b32xENS4_13SM90_TMA_LOADES1E_NS4_39AutoVectorizingCopyWithAssumedAlignmentILi128EEENS4_14SM90_TMA_STOREES1E_S21_S21_EEEvvEEEEvNT_6ParamsE --------------------------
	.section	.nv.shared._ZN7cutlass13device_kernelINS_4gemm6kernel13GemmUniversalIN4cute5tupleIJiiiiEEENS1_10collective13CollectiveMmaINS1_35MainloopSm100TmaUmmaWarpSpecializedILi36ELi2ELi4ENS5_IJNS4_1CILi2EEENSA_ILi1EEESC_EEEEENS5_IJNSA_ILi128EEENSA_ILi64EEESG_EEENS_12float_e4m3_tENS5_IJlSC_lEEESI_SJ_NS4_8TiledMMAINS4_8MMA_AtomIJNS4_10MMA_TraitsINS4_25SM100_MMA_F8F6F4_2x1SM_SSEJSI_SI_fSF_SG_NS4_17integral_constantINS4_4UMMA5MajorELSQ_0EEESR_NSO_INSP_7ScaleInELSS_0EEEST_EEEEEENS4_6LayoutINS5_IJSC_SC_SC_EEENS5_IJNSA_ILi0EEESY_SY_EEEEENS5_IJNS4_10UnderscoreES11_S11_EEEEENS4_18SM100_TMA_2SM_LOADENS4_14ComposedLayoutINS4_7SwizzleILi2ELi4ELi3EEENS4_18smem_ptr_flag_bitsILi8EEENSW_INS5_IJNSA_ILi8EEESG_EEENS5_IJSG_SC_EEEEEEEvNS4_8identityES14_S1E_vS1F_EENS_8epilogue10collective18CollectiveEpilogueINS1H_23Sm100TmaWarpSpecializedILi1ELi1ELi32ELb0ELb0EEEJNS5_IJSG_SG_SG_EEENS5_IJNSW_ISG_SC_EES1N_EEESI_SJ_SI_SJ_NS1H_6fusion15FusionCallbacksIS1L_NS1P_17LinearCombinationISI_fSI_fLNS_15FloatRoundStyleE2EEES1M_S1O_JEEENS4_5SM1004TMEM4LOAD26SM100_TMEM_LOAD_32dp32b32xENS4_13SM90_TMA_LOADES1E_NS4_39AutoVectorizingCopyWithAssumedAlignmentILi128EEENS4_14SM90_TMA_STOREES1E_S21_S21_EEEvvEEEEvNT_6ParamsE,"aw",@nobits
	.sectionflags	@""
	.align	16
	.zero		1024


//--------------------- .nv.shared.reserved.0     --------------------------
	.section	.nv.shared.reserved.0,"aw",@nobits
	.weak		__nv_reservedSMEM_offset_0_alias
	.size		__nv_reservedSMEM_offset_0_alias, 0, 64
	.other		__nv_reservedSMEM_offset_0_alias,@"STO_CUDA_RESERVED_SHARED STV_DEFAULT"
__nv_reservedSMEM_offset_0_alias:
	.zero		0
.nv.shared.reserved.0:
	.zero		64
	.weak		__nv_reservedSMEM_tcgen05_partition
	.type		__nv_reservedSMEM_tcgen05_partition,@object
	.size		__nv_reservedSMEM_tcgen05_partition,(.L_0 - __nv_reservedSMEM_tcgen05_partition)
__nv_reservedSMEM_tcgen05_partition:
	.zero		32
.L_0:


//--------------------- .nv.global                --------------------------
	.section	.nv.global,"aw",@nobits
.nv.global:
	.type		_ZN39_INTERNAL_7ae6005e_4_k_cu_021673a6_33724cute1_E,@object
	.size		_ZN39_INTERNAL_7ae6005e_4_k_cu_021673a6_33724cute1_E,(_ZN39_INTERNAL_7ae6005e_4_k_cu_021673a6_33724cuda3std3__45__cpo6cbeginE - _ZN39_INTERNAL_7ae6005e_4_k_cu_021673a6_33724cute1_E)
_ZN39_INTERNAL_7ae6005e_4_k_cu_021673a6_33724cute1_E:
	.zero		1
	.type		_ZN39_INTERNAL_7ae6005e_4_k_cu_021673a6_33724cuda3std3__45__cpo6cbeginE,@object
	.size		_ZN39_INTERNAL_7ae6005e_4_k_cu_021673a6_33724cuda3std3__45__cpo6cbeginE,(_ZN39_INTERNAL_7ae6005e_4_k_cu_021673a6_33724cuda3std3__48in_placeE - _ZN39_INTERNAL_7ae6005e_4_k_cu_021673a6_33724cuda3std3__45__cpo6cbeginE)
_ZN39_INTERNAL_7ae6005e_4_k_cu_021673a6_33724cuda3std3__45__cpo6cbeginE:
	.zero		1
	.type		_ZN39_INTERNAL_7ae6005e_4_k_cu_021673a6_33724cuda3std3__48in_placeE,@object
	.size		_ZN39_INTERNAL_7ae6005e_4_k_cu_021673a6_33724cuda3std3__48in_placeE,(_ZN39_INTERNAL_7ae6005e_4_k_cu_021673a6_33724cuda3std6ranges3__45__cpo9iter_moveE - _ZN39_INTERNAL_7ae6005e_4_k_cu_021673a6_33724cuda3std3__48in_placeE)
_ZN39_INTERNAL_7ae6005e_4_k_cu_021673a6_33724cuda3std3__48in_placeE:
	.zero		1
	.type		_ZN39_INTERNAL_7ae6005e_4_k_cu_021673a6_33724cuda3std6ranges3__45__cpo9iter_moveE,@object
	.size		_ZN39_INTERNAL_7ae6005e_4_k_cu_021673a6_33724cuda3std6ranges3__45__cpo9iter_moveE,(_ZN39_INTERNAL_7ae6005e_4_k_cu_021673a6_33724cuda3std3__45__cpo5beginE - _ZN39_INTERNAL_7ae6005e_4_k_cu_021673a6_33724cuda3std6ranges3__45__cpo9iter_moveE)
_ZN39_INTERNAL_7ae6005e_4_k_cu_021673a6_33724cuda3std6ranges3__45__cpo9iter_moveE:
	.zero		1
	.type		_ZN39_INTERNAL_7ae6005e_4_k_cu_021673a6_33724cuda3std3__45__cpo5beginE,@object
	.size		_ZN39_INTERNAL_7ae6005e_4_k_cu_021673a6_33724cuda3std3__45__cpo5beginE,(_ZN39_INTERNAL_7ae6005e_4_k_cu_021673a6_33724cuda3std3__441_GLOBAL__N__7ae6005e_4_k_cu_021673a6_33726ignoreE - _ZN39_INTERNAL_7ae6005e_4_k_cu_021673a6_33724cuda3std3__45__cpo5beginE)
_ZN39_INTERNAL_7ae6005e_4_k_cu_021673a6_33724cuda3std3__45__cpo5beginE:
	.zero		1
	.type		_ZN39_INTERNAL_7ae6005e_4_k_cu_021673a6_33724cuda3std3__441_GLOBAL__N__7ae6005e_4_k_cu_021673a6_33726ignoreE,@object
	.size		_ZN39_INTERNAL_7ae6005e_4_k_cu_021673a6_33724cuda3std3__441_GLOBAL__N__7ae6005e_4_k_cu_021673a6_33726ignoreE,(_ZN39_INTERNAL_7ae6005e_4_k_cu_021673a6_33724cute7productE - _ZN39_INTERNAL_7ae6005e_4_k_cu_021673a6_33724cuda3std3__441_GLOBAL__N__7ae6005e_4_k_cu_021673a6_33726ignoreE)
_ZN39_INTERNAL_7ae6005e_4_k_cu_021673a6_33724cuda3std3__441_GLOBAL__N__7ae6005e_4_k_cu_021673a6_33726ignoreE:
	.zero		1
	.type		_ZN39_INTERNAL_7ae6005e_4_k_cu_021673a6_33724cute7productE,@object
	.size		_ZN39_INTERNAL_7ae6005e_4_k_cu_021673a6_33724cute7productE,(_ZN39_INTERNAL_7ae6005e_4_k_cu_021673a6_33724cuda3std3__45__cpo3endE - _ZN39_INTERNAL_7ae6005e_4_k_cu_021673a6_33724cute7productE)
_ZN39_INTERNAL_7ae6005e_4_k_cu_021673a6_33724cute7productE:
	.zero		1
	.type		_ZN39_INTERNAL_7ae6005e_4_k_cu_021673a6_33724cuda3std3__45__cpo3endE,@object
	.size		_ZN39_INTERNAL_7ae6005e_4_k_cu_021673a6_33724cuda3std3__45__cpo3endE,(_ZN39_INTERNAL_7ae6005e_4_k_cu_021673a6_33724cuda3std3__419piecewise_constructE - _ZN39_INTERNAL_7ae6005e_4_k_cu_021673a6_33724cuda3std3__45__cpo3endE)
_ZN39_INTERNAL_7ae6005e_4_k_cu_021673a6_33724cuda3std3__45__cpo3endE:
	.zero		1
	.type		_ZN39_INTERNAL_7ae6005e_4_k_cu_021673a6_33724cuda3std3__419piecewise_constructE,@object
	.size		_ZN39_INTERNAL_7ae6005e_4_k_cu_021673a6_33724cuda3std3__419piecewise_constructE,(_ZN39_INTERNAL_7ae6005e_4_k_cu_021673a6_33724cuda3std3__45__cpo4cendE - _ZN39_INTERNAL_7ae6005e_4_k_cu_021673a6_33724cuda3std3__419piecewise_constructE)
_ZN39_INTERNAL_7ae6005e_4_k_cu_021673a6_33724cuda3std3__419piecewise_constructE:
	.zero		1
	.type		_ZN39_INTERNAL_7ae6005e_4_k_cu_021673a6_33724cuda3std3__45__cpo4cendE,@object
	.size		_ZN39_INTERNAL_7ae6005e_4_k_cu_021673a6_33724cuda3std3__45__cpo4cendE,(_ZN39_INTERNAL_7ae6005e_4_k_cu_021673a6_33724cuda3std6ranges3__45__cpo4swapE - _ZN39_INTERNAL_7ae6005e_4_k_cu_021673a6_33724cuda3std3__45__cpo4cendE)
_ZN39_INTERNAL_7ae6005e_4_k_cu_021673a6_33724cuda3std3__45__cpo4cendE:
	.zero		1
	.type		_ZN39_INTERNAL_7ae6005e_4_k_cu_021673a6_33724cuda3std6ranges3__45__cpo4swapE,@object
	.size		_ZN39_INTERNAL_7ae6005e_4_k_cu_021673a6_33724cuda3std6ranges3__45__cpo4swapE,(.L_10 - _ZN39_INTERNAL_7ae6005e_4_k_cu_021673a6_33724cuda3std6ranges3__45__cpo4swapE)
_ZN39_INTERNAL_7ae6005e_4_k_cu_021673a6_33724cuda3std6ranges3__45__cpo4swapE:
	.zero		1
.L_10:


//--------------------- .nv.constant0._ZN7cutlass13device_kernelINS_4gemm6kernel13GemmUniversalIN4cute5tupleIJiiiiEEENS1_10collective13CollectiveMmaINS1_35MainloopSm100TmaUmmaWarpSpecializedILi36ELi2ELi4ENS5_IJNS4_1CILi2EEENSA_ILi1EEESC_EEEEENS5_IJNSA_ILi128EEENSA_ILi64EEESG_EEENS_12float_e4m3_tENS5_IJlSC_lEEESI_SJ_NS4_8TiledMMAINS4_8MMA_AtomIJNS4_10MMA_TraitsINS4_25SM100_MMA_F8F6F4_2x1SM_SSEJSI_SI_fSF_SG_NS4_17integral_constantINS4_4UMMA5MajorELSQ_0EEESR_NSO_INSP_7ScaleInELSS_0EEEST_EEEEEENS4_6LayoutINS5_IJSC_SC_SC_EEENS5_IJNSA_ILi0EEESY_SY_EEEEENS5_IJNS4_10UnderscoreES11_S11_EEEEENS4_18SM100_TMA_2SM_LOADENS4_14ComposedLayoutINS4_7SwizzleILi2ELi4ELi3EEENS4_18smem_ptr_flag_bitsILi8EEENSW_INS5_IJNSA_ILi8EEESG_EEENS5_IJSG_SC_EEEEEEEvNS4_8identityES14_S1E_vS1F_EENS_8epilogue10collective18CollectiveEpilogueINS1H_23Sm100TmaWarpSpecializedILi1ELi1ELi32ELb0ELb0EEEJNS5_IJSG_SG_SG_EEENS5_IJNSW_ISG_SC_EES1N_EEESI_SJ_SI_SJ_NS1H_6fusion15FusionCallbacksIS1L_NS1P_17LinearCombinationISI_fSI_fLNS_15FloatRoundStyleE2EEES1M_S1O_JEEENS4_5SM1004TMEM4LOAD26SM100_TMEM_LOAD_32dp32b32xENS4_13SM90_TMA_LOADES1E_NS4_39AutoVectorizingCopyWithAssumedAlignmentILi128EEENS4_14SM90_TMA_STOREES1E_S21_S21_EEEvvEEEEvNT_6ParamsE --------------------------
	.section	.nv.constant0._ZN7cutlass13device_kernelINS_4gemm6kernel13GemmUniversalIN4cute5tupleIJiiiiEEENS1_10collective13CollectiveMmaINS1_35MainloopSm100TmaUmmaWarpSpecializedILi36ELi2ELi4ENS5_IJNS4_1CILi2EEENSA_ILi1EEESC_EEEEENS5_IJNSA_ILi128EEENSA_ILi64EEESG_EEENS_12float_e4m3_tENS5_IJlSC_lEEESI_SJ_NS4_8TiledMMAINS4_8MMA_AtomIJNS4_10MMA_TraitsINS4_25SM100_MMA_F8F6F4_2x1SM_SSEJSI_SI_fSF_SG_NS4_17integral_constantINS4_4UMMA5MajorELSQ_0EEESR_NSO_INSP_7ScaleInELSS_0EEEST_EEEEEENS4_6LayoutINS5_IJSC_SC_SC_EEENS5_IJNSA_ILi0EEESY_SY_EEEEENS5_IJNS4_10UnderscoreES11_S11_EEEEENS4_18SM100_TMA_2SM_LOADENS4_14ComposedLayoutINS4_7SwizzleILi2ELi4ELi3EEENS4_18smem_ptr_flag_bitsILi8EEENSW_INS5_IJNSA_ILi8EEESG_EEENS5_IJSG_SC_EEEEEEEvNS4_8identityES14_S1E_vS1F_EENS_8epilogue10collective18CollectiveEpilogueINS1H_23Sm100TmaWarpSpecializedILi1ELi1ELi32ELb0ELb0EEEJNS5_IJSG_SG_SG_EEENS5_IJNSW_ISG_SC_EES1N_EEESI_SJ_SI_SJ_NS1H_6fusion15FusionCallbacksIS1L_NS1P_17LinearCombinationISI_fSI_fLNS_15FloatRoundStyleE2EEES1M_S1O_JEEENS4_5SM1004TMEM4LOAD26SM100_TMEM_LOAD_32dp32b32xENS4_13SM90_TMA_LOADES1E_NS4_39AutoVectorizingCopyWithAssumedAlignmentILi128EEENS4_14SM90_TMA_STOREES1E_S21_S21_EEEvvEEEEvNT_6ParamsE,"a",@progbits
	.sectionflags	@""
	.align	4
.nv.constant0._ZN7cutlass13device_kernelINS_4gemm6kernel13GemmUniversalIN4cute5tupleIJiiiiEEENS1_10collective13CollectiveMmaINS1_35MainloopSm100TmaUmmaWarpSpecializedILi36ELi2ELi4ENS5_IJNS4_1CILi2EEENSA_ILi1EEESC_EEEEENS5_IJNSA_ILi128EEENSA_ILi64EEESG_EEENS_12float_e4m3_tENS5_IJlSC_lEEESI_SJ_NS4_8TiledMMAINS4_8MMA_AtomIJNS4_10MMA_TraitsINS4_25SM100_MMA_F8F6F4_2x1SM_SSEJSI_SI_fSF_SG_NS4_17integral_constantINS4_4UMMA5MajorELSQ_0EEESR_NSO_INSP_7ScaleInELSS_0EEEST_EEEEEENS4_6LayoutINS5_IJSC_SC_SC_EEENS5_IJNSA_ILi0EEESY_SY_EEEEENS5_IJNS4_10UnderscoreES11_S11_EEEEENS4_18SM100_TMA_2SM_LOADENS4_14ComposedLayoutINS4_7SwizzleILi2ELi4ELi3EEENS4_18smem_ptr_flag_bitsILi8EEENSW_INS5_IJNSA_ILi8EEESG_EEENS5_IJSG_SC_EEEEEEEvNS4_8identityES14_S1E_vS1F_EENS_8epilogue10collective18CollectiveEpilogueINS1H_23Sm100TmaWarpSpecializedILi1ELi1ELi32ELb0ELb0EEEJNS5_IJSG_SG_SG_EEENS5_IJNSW_ISG_SC_EES1N_EEESI_SJ_SI_SJ_NS1H_6fusion15FusionCallbacksIS1L_NS1P_17LinearCombinationISI_fSI_fLNS_15FloatRoundStyleE2EEES1M_S1O_JEEENS4_5SM1004TMEM4LOAD26SM100_TMEM_LOAD_32dp32b32xENS4_13SM90_TMA_LOADES1E_NS4_39AutoVectorizingCopyWithAssumedAlignmentILi128EEENS4_14SM90_TMA_STOREES1E_S21_S21_EEEvvEEEEvNT_6ParamsE:
	.zero		2944


//--------------------- SYMBOLS --------------------------

	.type		.nv.reservedSmem.offset0,@object
	.size		.nv.reservedSmem.offset0,0x4
	.type		.nv.reservedSmem.cap,@object
	.size		.nv.reservedSmem.cap,0x4
	.type		__assertfail,@function
